def gluon_wgmma(
    a_ptr,
    b_ptr,
    c_ptr,
    M,
    N,
    K,
    stride_am,
    stride_bk,
    stride_cm,
    BLOCK_M: gl.constexpr,
    BLOCK_N: gl.constexpr,
    BLOCK_K: gl.constexpr,
    DTYPE: gl.constexpr,
    A_LAYOUT: gl.constexpr,
    B_LAYOUT: gl.constexpr,
    C_LAYOUT: gl.constexpr,
    B_SHAPE: gl.constexpr,
    TRANS_B: gl.constexpr,
    NUM_BUFFERS: gl.constexpr,
    NUM_WARPS: gl.constexpr,
):
    a_desc = tma.make_tensor_descriptor(
        a_ptr, [M, K], [stride_am, 1], [BLOCK_M, BLOCK_K], A_LAYOUT
    )
    b_desc = tma.make_tensor_descriptor(
        b_ptr,
        [N, K] if TRANS_B else [K, N],
        [stride_bk, 1],
        B_SHAPE,
        B_LAYOUT,
    )
    c_desc = tma.make_tensor_descriptor(
        c_ptr, [M, N], [stride_cm, 1], [BLOCK_M, BLOCK_N], C_LAYOUT
    )

    a_bufs = gl.allocate_shared_memory(
        DTYPE, [NUM_BUFFERS, BLOCK_M, BLOCK_K], A_LAYOUT
    )
    b_bufs = gl.allocate_shared_memory(DTYPE, [NUM_BUFFERS] + B_SHAPE, B_LAYOUT)

    pid_m = gl.program_id(0)
    pid_n = gl.program_id(1)
    off_m = pid_m * BLOCK_M
    off_n = pid_n * BLOCK_N

    mma_layout: gl.constexpr = pick_wgmma_layout(DTYPE, BLOCK_M, BLOCK_N, NUM_WARPS)
    acc = warpgroup_mma_init(
        gl.zeros((BLOCK_M, BLOCK_N), dtype=gl.float32, layout=mma_layout)
    )

    bars = gl.allocate_shared_memory(
        gl.int64, [NUM_BUFFERS, 1], mbarrier.MBarrierLayout()
    )
    for i in gl.static_range(NUM_BUFFERS):
        mbarrier.init(bars.index(i), count=1)
    idx = 0
    phase = 0

    for k in range(0, K, BLOCK_K):
        a = a_bufs.index(idx)
        b = b_bufs.index(idx)
        bar = bars.index(idx)
        mbarrier.expect(bar, a_desc.block_type.nbytes + b_desc.block_type.nbytes)
        tma.async_copy_global_to_shared(a_desc, [off_m, k], bar, a)
        tma.async_copy_global_to_shared(
            b_desc, [off_n, k] if TRANS_B else [k, off_n], bar, b
        )
        mbarrier.wait(bar, phase=phase)

        if TRANS_B:
            b = b.permute((1, 0))
        acc = warpgroup_mma_wait(num_outstanding=0, deps=(acc,))
        acc = warpgroup_mma(a, b, acc, is_async=True)

        idx += 1
        if idx == NUM_BUFFERS:
            idx = 0
            phase ^= 1

    acc = warpgroup_mma_wait(num_outstanding=0, deps=(acc,))
    for i in gl.static_range(NUM_BUFFERS):
        mbarrier.invalidate(bars.index(i))

    c_smem = gl.allocate_shared_memory(DTYPE, [BLOCK_M, BLOCK_N], C_LAYOUT)
    c_smem.store(acc.to(DTYPE))
    fence_async_shared()
    tma.async_copy_shared_to_global(c_desc, [off_m, off_n], c_smem)
    tma.store_wait(pendings=0)

# config = {"BLOCK_K": 64, "BLOCK_M": 256, "BLOCK_N": 128, "arch": "sm_90", "dtype": "fp16", "num_buffers": 2, "num_warps": 8, "trans_b": 1}
# arch = sm_90


// ===== COMPILED SASS (sm_90a) =====

	.target	sm_90a

	.elftype	@"ET_EXEC"


//--------------------- .note.nv.tkinfo           --------------------------
	.section	.note.nv.tkinfo,"",@"SHT_NOTE"
	.sectionflags	@"SHF_NOTE_NV_TKINFO"
	.tkinfo
        /*0018*/ 	.word	0x00000002
        /*0030*/ 	.string	""
        /*0030*/ 	.string	"ptxas"
        /*0030*/ 	.string	"Cuda compilation tools, release 13.0, V13.0.88"
        /*0030*/ 	.string	"Build cuda_13.0.r13.0/compiler.36424714_0"
        /*0030*/ 	.string	"-v  -suppress-debug-info  -lineinfo  -arch sm_90a "



//--------------------- .note.nv.cuinfo           --------------------------
	.section	.note.nv.cuinfo,"",@"SHT_NOTE"
	.sectionflags	@"SHF_NOTE_NV_CUINFO"
        /*0018*/ 	.short	0x0002
        /*001a*/ 	.short	0x005a
        /*001c*/ 	.short	0x0082
	.zero		2


//--------------------- .nv.info                  --------------------------
	.section	.nv.info,"",@"SHT_CUDA_INFO"
	.align	4


	//----- nvinfo : EIATTR_REGCOUNT
	.align		4
        /*0000*/ 	.byte	0x04, 0x2f
        /*0002*/ 	.short	(.L_1 - .L_0)
	.align		4
.L_0:
        /*0004*/ 	.word	index@(gluon_wgmma)
        /*0008*/ 	.word	0x0000009a


	//----- nvinfo : EIATTR_FRAME_SIZE
	.align		4
.L_1:
        /*000c*/ 	.byte	0x04, 0x11
        /*000e*/ 	.short	(.L_3 - .L_2)
	.align		4
.L_2:
        /*0010*/ 	.word	index@(gluon_wgmma)
        /*0014*/ 	.word	0x00000000


	//----- nvinfo : EIATTR_MIN_STACK_SIZE
	.align		4
.L_3:
        /*0018*/ 	.byte	0x04, 0x12
        /*001a*/ 	.short	(.L_5 - .L_4)
	.align		4
.L_4:
        /*001c*/ 	.word	index@(gluon_wgmma)
        /*0020*/ 	.word	0x00000000
.L_5:


//--------------------- .nv.compat                --------------------------
	.section	.nv.compat,"",@"SHT_CUDA_COMPAT_INFO"
	.align	4
        /*0000*/ 	.byte	0x02, 0x09, 0x01, 0x00, 0x02, 0x02, 0x04, 0x00, 0x02, 0x05, 0x05, 0x00, 0x03, 0x07, 0x01, 0x01
        /*0010*/ 	.byte	0x02, 0x03, 0x03, 0x00, 0x02, 0x06, 0x01, 0x00, 0x04, 0x0b, 0x08, 0x00, 0x00, 0x00, 0x00, 0x00
        /*0020*/ 	.byte	0x00, 0x00, 0x00, 0x00


//--------------------- .nv.info.gluon_wgmma      --------------------------
	.section	.nv.info.gluon_wgmma,"",@"SHT_CUDA_INFO"
	.sectionflags	@""
	.align	4


	//----- nvinfo : EIATTR_CUDA_API_VERSION
	.align		4
        /*0000*/ 	.byte	0x04, 0x37
        /*0002*/ 	.short	(.L_7 - .L_6)
.L_6:
        /*0004*/ 	.word	0x00000082


	//----- nvinfo : EIATTR_KPARAM_INFO
	.align		4
.L_7:
        /*0008*/ 	.byte	0x04, 0x17
        /*000a*/ 	.short	(.L_9 - .L_8)
.L_8:
        /*000c*/ 	.word	0x00000000
        /*0010*/ 	.short	0x000a
        /*0012*/ 	.short	0x0048
        /*0014*/ 	.byte	0x00, 0xf4, 0x21, 0x00


	//----- nvinfo : EIATTR_KPARAM_INFO
	.align		4
.L_9:
        /*0018*/ 	.byte	0x04, 0x17
        /*001a*/ 	.short	(.L_11 - .L_10)
.L_10:
        /*001c*/ 	.word	0x00000000
        /*0020*/ 	.short	0x0009
        /*0022*/ 	.short	0x0040
        /*0024*/ 	.byte	0x00, 0xf4, 0x21, 0x00


	//----- nvinfo : EIATTR_KPARAM_INFO
	.align		4
.L_11:
        /*0028*/ 	.byte	0x04, 0x17
        /*002a*/ 	.short	(.L_13 - .L_12)
.L_12:
        /*002c*/ 	.word	0x00000000
        /*0030*/ 	.short	0x0008
        /*0032*/ 	.short	0x0038
        /*0034*/ 	.byte	0x00, 0xf0, 0x21, 0x00


	//----- nvinfo : EIATTR_KPARAM_INFO
	.align		4
.L_13:
        /*0038*/ 	.byte	0x04, 0x17
        /*003a*/ 	.short	(.L_15 - .L_14)
.L_14:
        /*003c*/ 	.word	0x00000000
        /*0040*/ 	.short	0x0007
        /*0042*/ 	.short	0x0030
        /*0044*/ 	.byte	0x00, 0xf0, 0x21, 0x00


	//----- nvinfo : EIATTR_KPARAM_INFO
	.align		4
.L_15:
        /*0048*/ 	.byte	0x04, 0x17
        /*004a*/ 	.short	(.L_17 - .L_16)
.L_16:
        /*004c*/ 	.word	0x00000000
        /*0050*/ 	.short	0x0006
        /*0052*/ 	.short	0x0028
        /*0054*/ 	.byte	0x00, 0xf0, 0x21, 0x00


	//----- nvinfo : EIATTR_KPARAM_INFO
	.align		4
.L_17:
        /*0058*/ 	.byte	0x04, 0x17
        /*005a*/ 	.short	(.L_19 - .L_18)
.L_18:
        /*005c*/ 	.word	0x00000000
        /*0060*/ 	.short	0x0005
        /*0062*/ 	.short	0x0020
        /*0064*/ 	.byte	0x00, 0xf0, 0x11, 0x00


	//----- nvinfo : EIATTR_KPARAM_INFO
	.align		4
.L_19:
        /*0068*/ 	.byte	0x04, 0x17
        /*006a*/ 	.short	(.L_21 - .L_20)
.L_20:
        /*006c*/ 	.word	0x00000000
        /*0070*/ 	.short	0x0004
        /*0072*/ 	.short	0x001c
        /*0074*/ 	.byte	0x00, 0xf0, 0x11, 0x00


	//----- nvinfo : EIATTR_KPARAM_INFO
	.align		4
.L_21:
        /*0078*/ 	.byte	0x04, 0x17
        /*007a*/ 	.short	(.L_23 - .L_22)
.L_22:
        /*007c*/ 	.word	0x00000000
        /*0080*/ 	.short	0x0003
        /*0082*/ 	.short	0x0018
        /*0084*/ 	.byte	0x00, 0xf0, 0x11, 0x00


	//----- nvinfo : EIATTR_KPARAM_INFO
	.align		4
.L_23:
        /*0088*/ 	.byte	0x04, 0x17
        /*008a*/ 	.short	(.L_25 - .L_24)
.L_24:
        /*008c*/ 	.word	0x00000000
        /*0090*/ 	.short	0x0002
        /*0092*/ 	.short	0x0010
        /*0094*/ 	.byte	0x00, 0xf4, 0x21, 0x00


	//----- nvinfo : EIATTR_KPARAM_INFO
	.align		4
.L_25:
        /*0098*/ 	.byte	0x04, 0x17
        /*009a*/ 	.short	(.L_27 - .L_26)
.L_26:
        /*009c*/ 	.word	0x00000000
        /*00a0*/ 	.short	0x0001
        /*00a2*/ 	.short	0x0008
        /*00a4*/ 	.byte	0x00, 0xf4, 0x21, 0x00


	//----- nvinfo : EIATTR_KPARAM_INFO
	.align		4
.L_27:
        /*00a8*/ 	.byte	0x04, 0x17
        /*00aa*/ 	.short	(.L_29 - .L_28)
.L_28:
        /*00ac*/ 	.word	0x00000000
        /*00b0*/ 	.short	0x0000
        /*00b2*/ 	.short	0x0000
        /*00b4*/ 	.byte	0x00, 0xf4, 0x21, 0x00


	//----- nvinfo : EIATTR_SPARSE_MMA_MASK
	.align		4
.L_29:
        /*00b8*/ 	.byte	0x03, 0x50
        /*00ba*/ 	.short	0x0000


	//----- nvinfo : EIATTR_MAXREG_COUNT
	.align		4
        /*00bc*/ 	.byte	0x03, 0x1b
        /*00be*/ 	.short	0x00ff


	//----- nvinfo : EIATTR_NUM_BARRIERS
	.align		4
        /*00c0*/ 	.byte	0x02, 0x4c
        /*00c2*/ 	.byte	0x01
	.zero		1


	//----- nvinfo : EIATTR_MERCURY_ISA_VERSION
	.align		4
        /*00c4*/ 	.byte	0x03, 0x5f
        /*00c6*/ 	.short	0x0101


	//----- nvinfo : EIATTR_INT_WARP_WIDE_INSTR_OFFSETS
	.align		4
        /*00c8*/ 	.byte	0x04, 0x31
        /*00ca*/ 	.short	(.L_31 - .L_30)


	//   ....[0]....
.L_30:
        /*00cc*/ 	.word	0x00001320


	//   ....[1]....
        /*00d0*/ 	.word	0x00001340


	//   ....[2]....
        /*00d4*/ 	.word	0x000013f0


	//   ....[3]....
        /*00d8*/ 	.word	0x00001d00


	//   ....[4]....
        /*00dc*/ 	.word	0x00001d10


	//   ....[5]....
        /*00e0*/ 	.word	0x00001d90


	//   ....[6]....
        /*00e4*/ 	.word	0x00001da0


	//   ....[7]....
        /*00e8*/ 	.word	0x000027a0


	//   ....[8]....
        /*00ec*/ 	.word	0x000027b0


	//----- nvinfo : EIATTR_COOP_GROUP_MASK_REGIDS
	.align		4
.L_31:
        /*00f0*/ 	.byte	0x04, 0x29
        /*00f2*/ 	.short	(.L_33 - .L_32)


	//   ....[0]....
.L_32:
        /*00f4*/ 	.word	0xffffffff


	//   ....[1]....
        /*00f8*/ 	.word	0xffffffff


	//   ....[2]....
        /*00fc*/ 	.word	0xffffffff


	//----- nvinfo : EIATTR_COOP_GROUP_INSTR_OFFSETS
	.align		4
.L_33:
        /*0100*/ 	.byte	0x04, 0x28
        /*0102*/ 	.short	(.L_35 - .L_34)


	//   ....[0]....
.L_34:
        /*0104*/ 	.word	0x00000150


	//   ....[1]....
        /*0108*/ 	.word	0x00000700


	//   ....[2]....
        /*010c*/ 	.word	0x00000cf0


	//----- nvinfo : EIATTR_MBARRIER_INSTR_OFFSETS
	.align		4
.L_35:
        /*0110*/ 	.byte	0x04, 0x39
        /*0112*/ 	.short	(.L_37 - .L_36)


	//   ....[0]....
.L_36:
        /*0114*/ 	.word	0x00001490
        /*0118*/ 	.word	0x000000ff
        /*011c*/ 	.word	0x00018000
        /*0120*/ 	.short	0x0100
        /*0122*/ 	.byte	0x18
	.zero		1


	//   ....[1]....
        /*0124*/ 	.word	0x00001620
        /*0128*/ 	.word	0x000000ff
        /*012c*/ 	.word	0x00018008
        /*0130*/ 	.short	0x0100
        /*0132*/ 	.byte	0x18
	.zero		1


	//   ....[2]....
        /*0134*/ 	.word	0x00001e80
        /*0138*/ 	.word	0x000000ff
        /*013c*/ 	.word	0x00018000
        /*0140*/ 	.short	0x010a
        /*0142*/ 	.byte	0x16
	.zero		1


	//   ....[3]....
        /*0144*/ 	.word	0x00002240
        /*0148*/ 	.word	0x000000ff
        /*014c*/ 	.word	0x00018000
        /*0150*/ 	.short	0x0108
        /*0152*/ 	.byte	0x18
	.zero		1


	//   ....[4]....
        /*0154*/ 	.word	0x00002340
        /*0158*/ 	.word	0x000000ff
        /*015c*/ 	.word	0x00018008
        /*0160*/ 	.short	0x0108
        /*0162*/ 	.byte	0x18
	.zero		1


	//   ....[5]....
        /*0164*/ 	.word	0x00002840
        /*0168*/ 	.word	0x000000ff
        /*016c*/ 	.word	0x00018000
        /*0170*/ 	.short	0x010a
        /*0172*/ 	.byte	0x16
	.zero		1


	//----- nvinfo : EIATTR_NUM_MBARRIERS
	.align		4
.L_37:
        /*0174*/ 	.byte	0x03, 0x38
        /*0176*/ 	.short	0x0002


	//----- nvinfo : EIATTR_EXIT_INSTR_OFFSETS
	.align		4
        /*0178*/ 	.byte	0x04, 0x1c
        /*017a*/ 	.short	(.L_39 - .L_38)


	//   ....[0]....
.L_38:
        /*017c*/ 	.word	0x00002830


	//----- nvinfo : EIATTR_REQNTID
	.align		4
.L_39:
        /*0180*/ 	.byte	0x04, 0x10
        /*0182*/ 	.short	(.L_41 - .L_40)
.L_40:
        /*0184*/ 	.word	0x00000100
        /*0188*/ 	.word	0x00000001
        /*018c*/ 	.word	0x00000001


	//----- nvinfo : EIATTR_CRS_STACK_SIZE
	.align		4
.L_41:
        /*0190*/ 	.byte	0x04, 0x1e
        /*0192*/ 	.short	(.L_43 - .L_42)
.L_42:
        /*0194*/ 	.word	0x00000000


	//----- nvinfo : EIATTR_CBANK_PARAM_SIZE
	.align		4
.L_43:
        /*0198*/ 	.byte	0x03, 0x19
        /*019a*/ 	.short	0x0050


	//----- nvinfo : EIATTR_PARAM_CBANK
	.align		4
        /*019c*/ 	.byte	0x04, 0x0a
        /*019e*/ 	.short	(.L_45 - .L_44)
	.align		4
.L_44:
        /*01a0*/ 	.word	index@(.nv.constant0.gluon_wgmma)
        /*01a4*/ 	.short	0x0210
        /*01a6*/ 	.short	0x0050


	//----- nvinfo : EIATTR_SW_WAR
	.align		4
.L_45:
        /*01a8*/ 	.byte	0x04, 0x36
        /*01aa*/ 	.short	(.L_47 - .L_46)
.L_46:
        /*01ac*/ 	.word	0x00000008
.L_47:


//--------------------- .nv.callgraph             --------------------------
	.section	.nv.callgraph,"",@"SHT_CUDA_CALLGRAPH"
	.align	4
	.sectionentsize	8
	.align		4
        /*0000*/ 	.word	0x00000000
	.align		4
        /*0004*/ 	.word	0xffffffff
	.align		4
        /*0008*/ 	.word	0x00000000
	.align		4
        /*000c*/ 	.word	0xfffffffe
	.align		4
        /*0010*/ 	.word	0x00000000
	.align		4
        /*0014*/ 	.word	0xfffffffd
	.align		4
        /*0018*/ 	.word	0x00000000
	.align		4
        /*001c*/ 	.word	0xfffffffc


//--------------------- .text.gluon_wgmma         --------------------------
	.section	.text.gluon_wgmma,"ax",@progbits
	.align	128
        .global         gluon_wgmma
        .type           gluon_wgmma,@function
        .size           gluon_wgmma,(.L_x_52 - gluon_wgmma)
        .other          gluon_wgmma,@"STO_CUDA_ENTRY STV_DEFAULT"
gluon_wgmma:
.text.gluon_wgmma:
[----:B------:R-:W-:Y:S01]  /*0000*/  LDC R1, c[0x0][0x28] ;  /* 0x00000a00ff017b82 */ /* 0x000fe20000000800 */
[----:B------:R-:W1:Y:S07]  /*0010*/  S2R R0, SR_TID.X ;  /* 0x0000000000007919 */ /* 0x000e6e0000002100 */
[----:B------:R-:W2:Y:S01]  /*0020*/  S2UR UR4, SR_CgaCtaId ;  /* 0x00000000000479c3 */ /* 0x000ea20000008800 */
[----:B------:R-:W-:Y:S01]  /*0030*/  UMOV UR24, 0x400 ;  /* 0x0000040000187882 */ /* 0x000fe20000000000 */
[----:B------:R-:W-:Y:S01]  /*0040*/  ULDC UR6, c[0x0][0xc] ;  /* 0x0000030000067ab9 */ /* 0x000fe20000000800 */
[----:B------:R-:W-:Y:S01]  /*0050*/  ULDC.64 UR30, c[0x0][0x250] ;  /* 0x00009400001e7ab9 */ /* 0x000fe20000000a00 */
[----:B------:R-:W-:Y:S04]  /*0060*/  BSSY B0, `(.L_x_0) ;  /* 0x000001f000007945 */ /* 0x000fe80003800000 */
[----:B------:R-:W3:Y:S08]  /*0070*/  LDC R4, c[0x0][0x228] ;  /* 0x00008a00ff047b82 */ /* 0x000ef00000000800 */
[----:B------:R-:W4:Y:S08]  /*0080*/  LDC R13, c[0x0][0x230] ;  /* 0x00008c00ff0d7b82 */ /* 0x000f300000000800 */
[----:B------:R-:W-:Y:S01]  /*0090*/  S2UR UR40, SR_CTAID.Y ;  /* 0x00000000002879c3 */ /* 0x000fe20000002600 */
[----:B--2---:R-:W-:-:S03]  /*00a0*/  ULEA UR24, UR4, UR24, 0x18 ;  /* 0x0000001804187291 */ /* 0x004fc6000f8ec03f */
[----:B------:R-:W-:Y:S01]  /*00b0*/  ULDC UR4, c[0x0][0x10] ;  /* 0x0000040000047ab9 */ /* 0x000fe20000000800 */
[----:B-1----:R-:W-:-:S03]  /*00c0*/  LOP3.LUT R6, R0, 0xff, RZ, 0xc0, !PT ;  /* 0x000000ff00067812 */ /* 0x002fc600078ec0ff */
[----:B------:R-:W1:Y:S01]  /*00d0*/  S2UR UR5, SR_CTAID.Z ;  /* 0x00000000000579c3 */ /* 0x000e620000002700 */
[----:B---3--:R-:W-:Y:S01]  /*00e0*/  VIADD R4, R4, 0xffffffff ;  /* 0xffffffff04047836 */ /* 0x008fe20000000000 */
[C---:B------:R-:W-:Y:S02]  /*00f0*/  ISETP.GE.U32.AND P0, PT, R6.reuse, 0x20, PT ;  /* 0x000000200600780c */ /* 0x040fe40003f06070 */
[C---:B------:R-:W-:Y:S02]  /*0100*/  ISETP.NE.U32.AND P2, PT, R6.reuse, RZ, PT ;  /* 0x000000ff0600720c */ /* 0x040fe40003f45070 */
[----:B------:R-:W-:Y:S02]  /*0110*/  LEA R12, R6, UR24, 0x2 ;  /* 0x00000018060c7c11 */ /* 0x000fe4000f8e10ff */
[----:B------:R-:W2:Y:S01]  /*0120*/  S2UR UR41, SR_CTAID.X ;  /* 0x00000000002979c3 */ /* 0x000ea20000002500 */
[----:B----4-:R-:W-:-:S06]  /*0130*/  VIADD R9, R13, 0xffffffff ;  /* 0xffffffff0d097836 */ /* 0x010fcc0000000000 */
[----:B------:R3:W-:Y:S01]  /*0140*/  @!P0 STS [R12], RZ ;  /* 0x000000ff0c008388 */ /* 0x0007e20000000800 */
[----:B------:R-:W-:-:S03]  /*0150*/  NOP ;  /* 0x0000000000007918 */ /* 0x000fc60000000000 */
[----:B------:R3:W-:Y:S01]  /*0160*/  @!P2 STS [UR24+0x24], R4 ;  /* 0x00002404ff00a988 */ /* 0x0007e20008000818 */
[----:B-1----:R-:W-:-:S03]  /*0170*/  UIMAD UR4, UR5, UR4, UR40 ;  /* 0x00000004050472a4 */ /* 0x002fc6000f8e0228 */
[----:B------:R3:W-:Y:S01]  /*0180*/  @!P2 STS [UR24+0x20], R9 ;  /* 0x00002009ff00a988 */ /* 0x0007e20008000818 */
[----:B--2---:R-:W-:-:S04]  /*0190*/  UIMAD UR4, UR4, UR6, UR41 ;  /* 0x00000006040472a4 */ /* 0x004fc8000f8e0229 */
[----:B------:R-:W-:-:S03]  /*01a0*/  UIMAD UR5, UR4, 0x180, URZ ;  /* 0x00000180040578a4 */ /* 0x000fc6000f8e023f */
[----:B------:R-:W-:Y:S01]  /*01b0*/  UMOV UR4, URZ ;  /* 0x0000003f00047c82 */ /* 0x000fe20008000000 */
[----:B------:R-:W-:-:S04]  /*01c0*/  UIADD3 UR26, UP0, UR5, UR30, URZ ;  /* 0x0000001e051a7290 */ /* 0x000fc8000ff1e03f */
[----:B------:R-:W-:Y:S01]  /*01d0*/  ULEA.HI.X.SX32 UR27, UR5, UR31, 0x1, UP0 ;  /* 0x0000001f051b7291 */ /* 0x000fe200080f0e3f */
[----:B---3--:R-:W-:Y:S11]  /*01e0*/  @P2 BRA `(.L_x_1) ;  /* 0x0000000000182947 */ /* 0x008ff60003800000 */
[----:B------:R-:W1:Y:S01]  /*01f0*/  LDS R2, [UR24+0x8] ;  /* 0x00000818ff027984 */ /* 0x000e620008000800 */
[----:B------:R-:W2:Y:S01]  /*0200*/  LDC.64 R10, c[0x0][0x210] ;  /* 0x00008400ff0a7b82 */ /* 0x000ea20000000a00 */
[----:B------:R-:W-:Y:S02]  /*0210*/  IMAD.MOV.U32 R3, RZ, RZ, 0x70 ;  /* 0x00000070ff037424 */ /* 0x000fe400078e00ff */
[----:B--2---:R2:W-:Y:S03]  /*0220*/  STS.64 [UR24], R10 ;  /* 0x0000000aff007988 */ /* 0x0045e60008000a18 */
[----:B-1----:R-:W-:-:S05]  /*0230*/  LOP3.LUT R2, R2, 0x10, R3, 0xd8, !PT ;  /* 0x0000001002027812 */ /* 0x002fca00078ed803 */
[----:B------:R2:W-:Y:S02]  /*0240*/  STS [UR24+0x8], R2 ;  /* 0x00000802ff007988 */ /* 0x0005e40008000818 */
.L_x_1:
[----:B------:R-:W-:Y:S05]  /*0250*/  BSYNC B0 ;  /* 0x0000000000007941 */ /* 0x000fea0003800000 */
.L_x_0:
[----:B------:R-:W-:Y:S04]  /*0260*/  BSSY B0, `(.L_x_2) ;  /* 0x000000a000007945 */ /* 0x000fe80003800000 */
[----:B------:R-:W-:Y:S05]  /*0270*/  @P2 BRA `(.L_x_3) ;  /* 0x0000000000202947 */ /* 0x000fea0003800000 */
[----:B--2---:R-:W1:Y:S01]  /*0280*/  LDS R2, [UR24+0x34] ;  /* 0x00003418ff027984 */ /* 0x004e620008000800 */
[----:B------:R-:W-:Y:S02]  /*0290*/  IMAD.MOV.U32 R3, RZ, RZ, 0x3f000000 ;  /* 0x3f000000ff037424 */ /* 0x000fe400078e00ff */
[----:B------:R-:W-:Y:S01]  /*02a0*/  @!P2 IMAD.MOV.U32 R5, RZ, RZ, 0xff ;  /* 0x000000ffff05a424 */ /* 0x000fe200078e00ff */
[----:B------:R-:W2:Y:S02]  /*02b0*/  @!P2 LDS R8, [UR24+0x38] ;  /* 0x00003818ff08a984 */ /* 0x000ea40008000800 */
[----:B-1----:R-:W-:Y:S02]  /*02c0*/  LOP3.LUT R2, R2, 0xff000000, R3, 0xb8, !PT ;  /* 0xff00000002027812 */ /* 0x002fe400078eb803 */
[----:B--2---:R-:W-:-:S03]  /*02d0*/  @!P2 LOP3.LUT R3, R8, 0xff, R5, 0xb8, !PT ;  /* 0x000000ff0803a812 */ /* 0x004fc600078eb805 */
[----:B------:R1:W-:Y:S04]  /*02e0*/  STS [UR24+0x34], R2 ;  /* 0x00003402ff007988 */ /* 0x0003e80008000818 */
[----:B------:R1:W-:Y:S02]  /*02f0*/  @!P2 STS [UR24+0x38], R3 ;  /* 0x00003803ff00a988 */ /* 0x0003e40008000818 */
.L_x_3:
[----:B------:R-:W-:Y:S05]  /*0300*/  BSYNC B0 ;  /* 0x0000000000007941 */ /* 0x000fea0003800000 */
.L_x_2:
[----:B------:R-:W-:Y:S04]  /*0310*/  BSSY B0, `(.L_x_4) ;  /* 0x000000e000007945 */ /* 0x000fe80003800000 */
[----:B------:R-:W-:Y:S05]  /*0320*/  @P2 BRA `(.L_x_5) ;  /* 0x0000000000302947 */ /* 0x000fea0003800000 */
[----:B-1----:R-:W1:Y:S01]  /*0330*/  LDS R3, [UR24+0x34] ;  /* 0x00003418ff037984 */ /* 0x002e620008000800 */
[----:B--2---:R-:W2:Y:S03]  /*0340*/  LDC.64 R10, c[0x0][0x238] ;  /* 0x00008e00ff0a7b82 */ /* 0x004ea60000000a00 */
[----:B------:R-:W3:Y:S01]  /*0350*/  LDS R2, [UR24+0x1c] ;  /* 0x00001c18ff027984 */ /* 0x000ee20008000800 */
[C---:B--2---:R-:W-:Y:S01]  /*0360*/  SHF.L.U64.HI R8, R10.reuse, 0x1, R11 ;  /* 0x000000010a087819 */ /* 0x044fe2000001020b */
[----:B------:R-:W-:-:S03]  /*0370*/  IMAD.SHL.U32 R5, R10, 0x2, RZ ;  /* 0x000000020a057824 */ /* 0x000fc600078e00ff */
[--C-:B------:R-:W-:Y:S02]  /*0380*/  SHF.R.U32.HI R7, RZ, 0x4, R8.reuse ;  /* 0x00000004ff077819 */ /* 0x100fe40000011608 */
[----:B------:R-:W-:-:S05]  /*0390*/  SHF.R.U64 R5, R5, 0x4, R8 ;  /* 0x0000000405057819 */ /* 0x000fca0000001208 */
[----:B------:R4:W-:Y:S01]  /*03a0*/  STS [UR24+0xc], R5 ;  /* 0x00000c05ff007988 */ /* 0x0009e20008000818 */
[----:B-1----:R-:W-:Y:S02]  /*03b0*/  LOP3.LUT R3, R3, 0x7, RZ, 0xb8, !PT ;  /* 0x0000000703037812 */ /* 0x002fe400078eb8ff */
[----:B---3--:R-:W-:-:S03]  /*03c0*/  LOP3.LUT R2, R2, 0xf, R7, 0xb8, !PT ;  /* 0x0000000f02027812 */ /* 0x008fc600078eb807 */
[----:B------:R4:W-:Y:S04]  /*03d0*/  STS [UR24+0x34], R3 ;  /* 0x00003403ff007988 */ /* 0x0009e80008000818 */
[----:B------:R4:W-:Y:S02]  /*03e0*/  STS [UR24+0x1c], R2 ;  /* 0x00001c02ff007988 */ /* 0x0009e40008000818 */
.L_x_5:
[----:B------:R-:W-:Y:S05]  /*03f0*/  BSYNC B0 ;  /* 0x0000000000007941 */ /* 0x000fea0003800000 */
.L_x_4:
[----:B------:R-:W-:Y:S04]  /*0400*/  BSSY B1, `(.L_x_6) ;  /* 0x000001a000017945 */ /* 0x000fe80003800000 */
[----:B------:R-:W-:Y:S04]  /*0410*/  BSSY B0, `(.L_x_7) ;  /* 0x0000015000007945 */ /* 0x000fe80003800000 */
[----:B------:R-:W-:Y:S05]  /*0420*/  @P2 BRA `(.L_x_8) ;  /* 0x0000000000202947 */ /* 0x000fea0003800000 */
[----:B-12-4-:R-:W1:Y:S02]  /*0430*/  LDS R2, [UR24+0x34] ;  /* 0x00003418ff027984 */ /* 0x016e640008000800 */
[----:B-1----:R-:W-:-:S05]  /*0440*/  LOP3.LUT R2, R2, 0x38, RZ, 0xb8, !PT ;  /* 0x0000003802027812 */ /* 0x002fca00078eb8ff */
[----:B------:R1:W-:Y:S01]  /*0450*/  STS [UR24+0x34], R2 ;  /* 0x00003402ff007988 */ /* 0x0003e20008000818 */
[----:B------:R-:W-:Y:S05]  /*0460*/  @P2 BRA `(.L_x_9) ;  /* 0x0000000000202947 */ /* 0x000fea0003800000 */
[----:B-1----:R-:W1:Y:S01]  /*0470*/  LDS R2, [UR24+0x8] ;  /* 0x00000818ff027984 */ /* 0x002e620008000800 */
[----:B------:R-:W-:-:S05]  /*0480*/  IMAD.MOV.U32 R3, RZ, RZ, 0x780 ;  /* 0x00000780ff037424 */ /* 0x000fca00078e00ff */
[----:B-1----:R-:W-:-:S05]  /*0490*/  LOP3.LUT R2, R2, 0x300, R3, 0xd8, !PT ;  /* 0x0000030002027812 */ /* 0x002fca00078ed803 */
[----:B------:R3:W-:Y:S02]  /*04a0*/  STS [UR24+0x8], R2 ;  /* 0x00000802ff007988 */ /* 0x0007e40008000818 */
.L_x_8:
[----:B------:R-:W-:Y:S05]  /*04b0*/  @P2 BRA `(.L_x_10) ;  /* 0x0000000000282947 */ /* 0x000fea0003800000 */
[----:B-1234-:R-:W1:Y:S02]  /*04c0*/  LDS R2, [UR24+0x8] ;  /* 0x00000818ff027984 */ /* 0x01ee640008000800 */
[----:B-1----:R-:W-:-:S05]  /*04d0*/  LOP3.LUT R2, R2, 0x1800, RZ, 0xb8, !PT ;  /* 0x0000180002027812 */ /* 0x002fca00078eb8ff */
[----:B------:R2:W-:Y:S02]  /*04e0*/  STS [UR24+0x8], R2 ;  /* 0x00000802ff007988 */ /* 0x0005e40008000818 */
.L_x_9:
[----:B------:R-:W-:Y:S05]  /*04f0*/  @P2 BREAK B0 ;  /* 0x0000000000002942 */ /* 0x000fea0003800000 */
[----:B------:R-:W-:Y:S05]  /*0500*/  @P2 BRA `(.L_x_11) ;  /* 0x0000000000242947 */ /* 0x000fea0003800000 */
[----:B------:R-:W3:Y:S01]  /*0510*/  LDS R3, [UR24+0x8] ;  /* 0x00000818ff037984 */ /* 0x000ee20008000800 */
[----:B-12---:R-:W-:-:S05]  /*0520*/  IMAD.MOV.U32 R2, RZ, RZ, 0x6000 ;  /* 0x00006000ff027424 */ /* 0x006fca00078e00ff */
[----:B---3--:R-:W-:-:S04]  /*0530*/  LOP3.LUT R2, R3, 0x6000, R2, 0xd8, !PT ;  /* 0x0000600003027812 */ /* 0x008fc800078ed802 */
[----:B------:R-:W-:-:S05]  /*0540*/  LOP3.LUT R2, R2, 0x400000, RZ, 0xb8, !PT ;  /* 0x0040000002027812 */ /* 0x000fca00078eb8ff */
[----:B------:R5:W-:Y:S02]  /*0550*/  STS [UR24+0x8], R2 ;  /* 0x00000802ff007988 */ /* 0x000be40008000818 */
.L_x_10:
[----:B------:R-:W-:Y:S05]  /*0560*/  BSYNC B0 ;  /* 0x0000000000007941 */ /* 0x000fea0003800000 */
.L_x_7:
[----:B-12345:R-:W1:Y:S02]  /*0570*/  @!P2 LDS R2, [UR24+0x8] ;  /* 0x00000818ff02a984 */ /* 0x03ee640008000800 */
[----:B-1----:R-:W-:-:S05]  /*0580*/  @!P2 LOP3.LUT R2, R2, 0x8000, RZ, 0xb8, !PT ;  /* 0x000080000202a812 */ /* 0x002fca00078eb8ff */
[----:B------:R3:W-:Y:S02]  /*0590*/  @!P2 STS [UR24+0x8], R2 ;  /* 0x00000802ff00a988 */ /* 0x0007e40008000818 */
.L_x_11:
[----:B------:R-:W-:Y:S05]  /*05a0*/  BSYNC B1 ;  /* 0x0000000000017941 */ /* 0x000fea0003800000 */
.L_x_6:
[----:B------:R-:W-:Y:S05]  /*05b0*/  WARPSYNC.ALL ;  /* 0x0000000000007948 */ /* 0x000fea0003800000 */
[----:B------:R-:W-:Y:S05]  /*05c0*/  @P0 BRA `(.L_x_12) ;  /* 0x0000000000280947 */ /* 0x000fea0003800000 */
[----:B-123--:R-:W1:Y:S01]  /*05d0*/  S2R R2, SR_LANEID ;  /* 0x0000000000027919 */ /* 0x00ee620000000000 */
[----:B------:R-:W-:Y:S05]  /*05e0*/  WARPSYNC.ALL ;  /* 0x0000000000007948 */ /* 0x000fea0003800000 */
[----:B-1----:R-:W-:-:S05]  /*05f0*/  IMAD.SHL.U32 R5, R2, 0x4, RZ ;  /* 0x0000000402057824 */ /* 0x002fca00078e00ff */
[----:B------:R-:W1:Y:S01]  /*0600*/  LDS R7, [R5+UR24] ;  /* 0x0000001805077984 */ /* 0x000e620008000800 */
[----:B------:R-:W-:-:S05]  /*0610*/  IADD3 R2, P1, R5, UR26, RZ ;  /* 0x0000001a05027c10 */ /* 0x000fca000ff3e0ff */
[----:B------:R-:W-:-:S05]  /*0620*/  IMAD.X R3, RZ, RZ, UR27, P1 ;  /* 0x0000001bff037e24 */ /* 0x000fca00088e06ff */
[----:B-1----:R4:W5:Y:S01]  /*0630*/  ATOMG.E.EXCH.STRONG.GPU PT, RZ, [R2], R7 ;  /* 0x0000000702ff73a8 */ /* 0x00296200041ee100 */
[----:B------:R-:W-:-:S04]  /*0640*/  DEPBAR {5,4,3,2,1,0} ;  /* 0x0000003f0000791a */ /* 0x000fc80000000000 */
[----:B------:R4:W-:Y:S01]  /*0650*/  UTMACCTL.IV [UR26] ;  /* 0x000000001a0079b9 */ /* 0x0009e20008000000 */
[----:B------:R-:W-:Y:S01]  /*0660*/  NOP ;  /* 0x0000000000007918 */ /* 0x000fe20000000000 */
.L_x_12:
[----:B------:R-:W-:Y:S05]  /*0670*/  @P0 BRA `(.L_x_13) ;  /* 0x00000000000c0947 */ /* 0x000fea0003800000 */
[----:B------:R0:W-:Y:S01]  /*0680*/  UTMACMDFLUSH ;  /* 0x00000000000079b7 */ /* 0x0001e20000000000 */
[----:B------:R-:W-:Y:S05]  /*0690*/  @P0 BRA `(.L_x_13) ;  /* 0x0000000000040947 */ /* 0x000fea0003800000 */
[----:B------:R-:W-:-:S04]  /*06a0*/  DEPBAR.LE SB0, 0x0 ;  /* 0x000080000000791a */ /* 0x000fc80000000000 */
.L_x_13:
[----:B------:R-:W-:Y:S05]  /*06b0*/  WARPSYNC.ALL ;  /* 0x0000000000007948 */ /* 0x000fea0003800000 */
[----:B-----5:R-:W-:Y:S06]  /*06c0*/  BAR.SYNC.DEFER_BLOCKING 0x0 ;  /* 0x0000000000007b1d */ /* 0x020fec0000010000 */
[----:B------:R-:W-:Y:S02]  /*06d0*/  BSSY B1, `(.L_x_14) ;  /* 0x000000b000017945 */ /* 0x000fe40003800000 */
[----:B------:R-:W-:Y:S06]  /*06e0*/  BAR.SYNC.DEFER_BLOCKING 0x0 ;  /* 0x0000000000007b1d */ /* 0x000fec0000010000 */
[----:B------:R5:W-:Y:S01]  /*06f0*/  @!P0 STS [R12], RZ ;  /* 0x000000ff0c008388 */ /* 0x000be20000000800 */
[----:B------:R-:W-:Y:S01]  /*0700*/  NOP ;  /* 0x0000000000007918 */ /* 0x000fe20000000000 */
[----:B------:R-:W-:Y:S05]  /*0710*/  @P2 BRA `(.L_x_15) ;  /* 0x0000000000182947 */ /* 0x000fea0003800000 */
[----:B-1234-:R-:W1:Y:S01]  /*0720*/  LDS R2, [UR24+0x8] ;  /* 0x00000818ff027984 */ /* 0x01ee620008000800 */
[----:B------:R-:W2:Y:S01]  /*0730*/  LDC.64 R10, c[0x0][0x218] ;  /* 0x00008600ff0a7b82 */ /* 0x000ea20000000a00 */
[----:B------:R-:W-:Y:S02]  /*0740*/  IMAD.MOV.U32 R3, RZ, RZ, 0x70 ;  /* 0x00000070ff037424 */ /* 0x000fe400078e00ff */
[----:B--2---:R2:W-:Y:S03]  /*0750*/  STS.64 [UR24], R10 ;  /* 0x0000000aff007988 */ /* 0x0045e60008000a18 */
[----:B-1----:R-:W-:-:S05]  /*0760*/  LOP3.LUT R2, R2, 0x10, R3, 0xd8, !PT ;  /* 0x0000001002027812 */ /* 0x002fca00078ed803 */
[----:B------:R2:W-:Y:S02]  /*0770*/  STS [UR24+0x8], R2 ;  /* 0x00000802ff007988 */ /* 0x0005e40008000818 */
.L_x_15:
[----:B----4-:R-:W-:Y:S05]  /*0780*/  BSYNC B1 ;  /* 0x0000000000017941 */ /* 0x010fea0003800000 */
.L_x_14:
[----:B------:R-:W-:Y:S04]  /*0790*/  BSSY B2, `(.L_x_16) ;  /* 0x000000f000027945 */ /* 0x000fe80003800000 */
[----:B------:R-:W-:Y:S04]  /*07a0*/  BSSY B1, `(.L_x_17) ;  /* 0x000000c000017945 */ /* 0x000fe80003800000 */
[----:B------:R-:W-:Y:S05]  /*07b0*/  @P2 BRA `(.L_x_18) ;  /* 0x0000000000282947 */ /* 0x000fea0003800000 */
[----:B-123--:R-:W1:Y:S01]  /*07c0*/  LDS R2, [UR24+0x34] ;  /* 0x00003418ff027984 */ /* 0x00ee620008000800 */
[----:B------:R-:W-:Y:S01]  /*07d0*/  IMAD.MOV.U32 R3, RZ, RZ, 0x3f000000 ;  /* 0x3f000000ff037424 */ /* 0x000fe200078e00ff */
[----:B------:R-:W-:Y:S05]  /*07e0*/  @P2 BREAK B1 ;  /* 0x0000000000012942 */ /* 0x000fea0003800000 */
[----:B-1----:R-:W-:-:S05]  /*07f0*/  LOP3.LUT R2, R2, 0xff000000, R3, 0xb8, !PT ;  /* 0xff00000002027812 */ /* 0x002fca00078eb803 */
[----:B------:R1:W-:Y:S01]  /*0800*/  STS [UR24+0x34], R2 ;  /* 0x00003402ff007988 */ /* 0x0003e20008000818 */
[----:B------:R-:W-:Y:S05]  /*0810*/  @P2 BRA `(.L_x_19) ;  /* 0x0000000000182947 */ /* 0x000fea0003800000 */
[----:B------:R-:W2:Y:S01]  /*0820*/  LDS R3, [UR24+0x38] ;  /* 0x00003818ff037984 */ /* 0x000ea20008000800 */
[----:B-1----:R-:W-:-:S05]  /*0830*/  IMAD.MOV.U32 R2, RZ, RZ, 0x7f ;  /* 0x0000007fff027424 */ /* 0x002fca00078e00ff */
[----:B--2---:R-:W-:-:S05]  /*0840*/  LOP3.LUT R2, R3, 0xff, R2, 0xb8, !PT ;  /* 0x000000ff03027812 */ /* 0x004fca00078eb802 */
[----:B------:R4:W-:Y:S02]  /*0850*/  STS [UR24+0x38], R2 ;  /* 0x00003802ff007988 */ /* 0x0009e40008000818 */
.L_x_18:
[----:B------:R-:W-:Y:S05]  /*0860*/  BSYNC B1 ;  /* 0x0000000000017941 */ /* 0x000fea0003800000 */
.L_x_17:
[----:B------:R1:W-:Y:S02]  /*0870*/  @!P2 STS [UR24+0x20], R9 ;  /* 0x00002009ff00a988 */ /* 0x0003e40008000818 */
.L_x_19:
[----:B------:R-:W-:Y:S05]  /*0880*/  BSYNC B2 ;  /* 0x0000000000027941 */ /* 0x000fea0003800000 */
.L_x_16:
[----:B------:R-:W-:Y:S05]  /*0890*/  WARPSYNC.ALL ;  /* 0x0000000000007948 */ /* 0x000fea0003800000 */
[----:B------:R-:W2:Y:S01]  /*08a0*/  LDC R5, c[0x0][0x22c] ;  /* 0x00008b00ff057b82 */ /* 0x000ea20000000800 */
[----:B------:R-:W-:Y:S01]  /*08b0*/  BSSY B2, `(.L_x_20) ;  /* 0x0000010000027945 */ /* 0x000fe20003800000 */
[----:B--2---:R-:W-:-:S05]  /*08c0*/  VIADD R5, R5, 0xffffffff ;  /* 0xffffffff05057836 */ /* 0x004fca0000000000 */
[----:B------:R2:W-:Y:S01]  /*08d0*/  @!P2 STS [UR24+0x24], R5 ;  /* 0x00002405ff00a988 */ /* 0x0005e20008000818 */
[----:B------:R-:W-:Y:S05]  /*08e0*/  @P2 BRA `(.L_x_21) ;  /* 0x0000000000302947 */ /* 0x000fea0003800000 */
[----:B------:R-:W2:Y:S01]  /*08f0*/  LDS R3, [UR24+0x34] ;  /* 0x00003418ff037984 */ /* 0x000ea20008000800 */
[----:B------:R-:W2:Y:S03]  /*0900*/  LDC.64 R10, c[0x0][0x240] ;  /* 0x00009000ff0a7b82 */ /* 0x000ea60000000a00 */
[----:B-1-34-:R-:W1:Y:S01]  /*0910*/  LDS R2, [UR24+0x1c] ;  /* 0x00001c18ff027984 */ /* 0x01ae620008000800 */
[C---:B--2---:R-:W-:Y:S01]  /*0920*/  SHF.L.U64.HI R8, R10.reuse, 0x1, R11 ;  /* 0x000000010a087819 */ /* 0x044fe2000001020b */
[----:B------:R-:W-:-:S03]  /*0930*/  IMAD.SHL.U32 R7, R10, 0x2, RZ ;  /* 0x000000020a077824 */ /* 0x000fc600078e00ff */
[--C-:B------:R-:W-:Y:S02]  /*0940*/  SHF.R.U32.HI R9, RZ, 0x4, R8.reuse ;  /* 0x00000004ff097819 */ /* 0x100fe40000011608 */
[----:B------:R-:W-:-:S05]  /*0950*/  SHF.R.U64 R7, R7, 0x4, R8 ;  /* 0x0000000407077819 */ /* 0x000fca0000001208 */
[----:B------:R2:W-:Y:S01]  /*0960*/  STS [UR24+0xc], R7 ;  /* 0x00000c07ff007988 */ /* 0x0005e20008000818 */
[----:B------:R-:W-:Y:S02]  /*0970*/  LOP3.LUT R3, R3, 0x7, RZ, 0xb8, !PT ;  /* 0x0000000703037812 */ /* 0x000fe400078eb8ff */
[----:B-1----:R-:W-:-:S03]  /*0980*/  LOP3.LUT R2, R2, 0xf, R9, 0xb8, !PT ;  /* 0x0000000f02027812 */ /* 0x002fc600078eb809 */
[----:B------:R2:W-:Y:S04]  /*0990*/  STS [UR24+0x34], R3 ;  /* 0x00003403ff007988 */ /* 0x0005e80008000818 */
[----:B------:R2:W-:Y:S02]  /*09a0*/  STS [UR24+0x1c], R2 ;  /* 0x00001c02ff007988 */ /* 0x0005e40008000818 */
.L_x_21:
[----:B------:R-:W-:Y:S05]  /*09b0*/  BSYNC B2 ;  /* 0x0000000000027941 */ /* 0x000fea0003800000 */
.L_x_20:
[----:B------:R-:W-:Y:S04]  /*09c0*/  BSSY B3, `(.L_x_22) ;  /* 0x000001a000037945 */ /* 0x000fe80003800000 */
[----:B------:R-:W-:Y:S04]  /*09d0*/  BSSY B2, `(.L_x_23) ;  /* 0x0000015000027945 */ /* 0x000fe80003800000 */
[----:B------:R-:W-:Y:S05]  /*09e0*/  @P2 BRA `(.L_x_24) ;  /* 0x0000000000202947 */ /* 0x000fea0003800000 */
[----:B-1234-:R-:W1:Y:S02]  /*09f0*/  LDS R2, [UR24+0x34] ;  /* 0x00003418ff027984 */ /* 0x01ee640008000800 */
[----:B-1----:R-:W-:-:S05]  /*0a00*/  LOP3.LUT R2, R2, 0x38, RZ, 0xb8, !PT ;  /* 0x0000003802027812 */ /* 0x002fca00078eb8ff */
[----:B------:R1:W-:Y:S01]  /*0a10*/  STS [UR24+0x34], R2 ;  /* 0x00003402ff007988 */ /* 0x0003e20008000818 */
[----:B------:R-:W-:Y:S05]  /*0a20*/  @P2 BRA `(.L_x_25) ;  /* 0x0000000000202947 */ /* 0x000fea0003800000 */
[----:B-1----:R-:W1:Y:S01]  /*0a30*/  LDS R2, [UR24+0x8] ;  /* 0x00000818ff027984 */ /* 0x002e620008000800 */
[----:B------:R-:W-:-:S05]  /*0a40*/  IMAD.MOV.U32 R3, RZ, RZ, 0x780 ;  /* 0x00000780ff037424 */ /* 0x000fca00078e00ff */
[----:B-1----:R-:W-:-:S05]  /*0a50*/  LOP3.LUT R2, R2, 0x300, R3, 0xd8, !PT ;  /* 0x0000030002027812 */ /* 0x002fca00078ed803 */
[----:B------:R1:W-:Y:S02]  /*0a60*/  STS [UR24+0x8], R2 ;  /* 0x00000802ff007988 */ /* 0x0003e40008000818 */
.L_x_24:
[----:B------:R-:W-:Y:S05]  /*0a70*/  @P2 BRA `(.L_x_26) ;  /* 0x0000000000282947 */ /* 0x000fea0003800000 */
[----:B-1234-:R-:W1:Y:S02]  /*0a80*/  LDS R2, [UR24+0x8] ;  /* 0x00000818ff027984 */ /* 0x01ee640008000800 */
[----:B-1----:R-:W-:-:S05]  /*0a90*/  LOP3.LUT R2, R2, 0x1800, RZ, 0xb8, !PT ;  /* 0x0000180002027812 */ /* 0x002fca00078eb8ff */
[----:B------:R2:W-:Y:S02]  /*0aa0*/  STS [UR24+0x8], R2 ;  /* 0x00000802ff007988 */ /* 0x0005e40008000818 */
.L_x_25:
[----:B------:R-:W-:Y:S05]  /*0ab0*/  @P2 BREAK B2 ;  /* 0x0000000000022942 */ /* 0x000fea0003800000 */
[----:B------:R-:W-:Y:S05]  /*0ac0*/  @P2 BRA `(.L_x_27) ;  /* 0x0000000000242947 */ /* 0x000fea0003800000 */
[----:B-12---:R-:W1:Y:S01]  /*0ad0*/  LDS R2, [UR24+0x8] ;  /* 0x00000818ff027984 */ /* 0x006e620008000800 */
[----:B------:R-:W-:-:S05]  /*0ae0*/  IMAD.MOV.U32 R3, RZ, RZ, 0x6000 ;  /* 0x00006000ff037424 */ /* 0x000fca00078e00ff */
[----:B-1----:R-:W-:-:S04]  /*0af0*/  LOP3.LUT R2, R2, 0x6000, R3, 0xd8, !PT ;  /* 0x0000600002027812 */ /* 0x002fc800078ed803 */
[----:B------:R-:W-:-:S05]  /*0b00*/  LOP3.LUT R2, R2, 0x400000, RZ, 0xb8, !PT ;  /* 0x0040000002027812 */ /* 0x000fca00078eb8ff */
[----:B------:R1:W-:Y:S02]  /*0b10*/  STS [UR24+0x8], R2 ;  /* 0x00000802ff007988 */ /* 0x0003e40008000818 */
.L_x_26:
[----:B------:R-:W-:Y:S05]  /*0b20*/  BSYNC B2 ;  /* 0x0000000000027941 */ /* 0x000fea0003800000 */
.L_x_23:
[----:B-1234-:R-:W1:Y:S02]  /*0b30*/  @!P2 LDS R2, [UR24+0x8] ;  /* 0x00000818ff02a984 */ /* 0x01ee640008000800 */
[----:B-1----:R-:W-:-:S05]  /*0b40*/  @!P2 LOP3.LUT R2, R2, 0x8000, RZ, 0xb8, !PT ;  /* 0x000080000202a812 */ /* 0x002fca00078eb8ff */
[----:B------:R3:W-:Y:S02]  /*0b50*/  @!P2 STS [UR24+0x8], R2 ;  /* 0x00000802ff00a988 */ /* 0x0007e40008000818 */
.L_x_27:
[----:B------:R-:W-:Y:S05]  /*0b60*/  BSYNC B3 ;  /* 0x0000000000037941 */ /* 0x000fea0003800000 */
.L_x_22:
[----:B------:R-:W-:Y:S05]  /*0b70*/  WARPSYNC.ALL ;  /* 0x0000000000007948 */ /* 0x000fea0003800000 */
[----:B------:R-:W-:-:S04]  /*0b80*/  UIADD3 UR29, UR5, 0x80, URZ ;  /* 0x00000080051d7890 */ /* 0x000fc8000fffe03f */
[----:B------:R-:W-:-:S04]  /*0b90*/  UIADD3 UR28, UP0, UR29, UR30, URZ ;  /* 0x0000001e1d1c7290 */ /* 0x000fc8000ff1e03f */
[----:B------:R-:W-:Y:S01]  /*0ba0*/  ULEA.HI.X.SX32 UR29, UR29, UR31, 0x1, UP0 ;  /* 0x0000001f1d1d7291 */ /* 0x000fe200080f0e3f */
[----:B------:R-:W-:Y:S11]  /*0bb0*/  @P0 BRA `(.L_x_28) ;  /* 0x0000000000280947 */ /* 0x000ff60003800000 */
[----:B-123--:R-:W1:Y:S01]  /*0bc0*/  S2R R2, SR_LANEID ;  /* 0x0000000000027919 */ /* 0x00ee620000000000 */
[----:B------:R-:W-:Y:S05]  /*0bd0*/  WARPSYNC.ALL ;  /* 0x0000000000007948 */ /* 0x000fea0003800000 */
[----:B-1----:R-:W-:-:S05]  /*0be0*/  IMAD.SHL.U32 R8, R2, 0x4, RZ ;  /* 0x0000000402087824 */ /* 0x002fca00078e00ff */
[----:B------:R-:W1:Y:S01]  /*0bf0*/  LDS R7, [R8+UR24] ;  /* 0x0000001808077984 */ /* 0x000e620008000800 */
[----:B------:R-:W-:-:S05]  /*0c00*/  IADD3 R2, P1, R8, UR28, RZ ;  /* 0x0000001c08027c10 */ /* 0x000fca000ff3e0ff */
[----:B------:R-:W-:-:S05]  /*0c10*/  IMAD.X R3, RZ, RZ, UR29, P1 ;  /* 0x0000001dff037e24 */ /* 0x000fca00088e06ff */
[----:B-1----:R4:W2:Y:S01]  /*0c20*/  ATOMG.E.EXCH.STRONG.GPU PT, RZ, [R2], R7 ;  /* 0x0000000702ff73a8 */ /* 0x0028a200041ee100 */
[----:B------:R-:W-:-:S04]  /*0c30*/  DEPBAR {5,4,3,2,1,0} ;  /* 0x0000003f0000791a */ /* 0x000fc80000000000 */
[----:B------:R4:W-:Y:S01]  /*0c40*/  UTMACCTL.IV [UR28] ;  /* 0x000000001c0079b9 */ /* 0x0009e20008000000 */
[----:B------:R-:W-:Y:S01]  /*0c50*/  NOP ;  /* 0x0000000000007918 */ /* 0x000fe20000000000 */
.L_x_28:
[----:B------:R-:W-:Y:S05]  /*0c60*/  @P0 BRA `(.L_x_29) ;  /* 0x00000000000c0947 */ /* 0x000fea0003800000 */
[----:B------:R0:W-:Y:S01]  /*0c70*/  UTMACMDFLUSH ;  /* 0x00000000000079b7 */ /* 0x0001e20000000000 */
[----:B------:R-:W-:Y:S05]  /*0c80*/  @P0 BRA `(.L_x_29) ;  /* 0x0000000000040947 */ /* 0x000fea0003800000 */
[----:B------:R-:W-:-:S04]  /*0c90*/  DEPBAR.LE SB0, 0x0 ;  /* 0x000080000000791a */ /* 0x000fc80000000000 */
.L_x_29:
[----:B------:R-:W-:Y:S05]  /*0ca0*/  WARPSYNC.ALL ;  /* 0x0000000000007948 */ /* 0x000fea0003800000 */
[----:B--2---:R-:W-:Y:S06]  /*0cb0*/  BAR.SYNC.DEFER_BLOCKING 0x0 ;  /* 0x0000000000007b1d */ /* 0x004fec0000010000 */
[----:B------:R-:W-:Y:S02]  /*0cc0*/  BSSY B3, `(.L_x_30) ;  /* 0x000000b000037945 */ /* 0x000fe40003800000 */
[----:B------:R-:W-:Y:S06]  /*0cd0*/  BAR.SYNC.DEFER_BLOCKING 0x0 ;  /* 0x0000000000007b1d */ /* 0x000fec0000010000 */
[----:B------:R2:W-:Y:S01]  /*0ce0*/  @!P0 STS [R12], RZ ;  /* 0x000000ff0c008388 */ /* 0x0005e20000000800 */
[----:B------:R-:W-:Y:S01]  /*0cf0*/  NOP ;  /* 0x0000000000007918 */ /* 0x000fe20000000000 */
[----:B------:R-:W-:Y:S05]  /*0d00*/  @P2 BRA `(.L_x_31) ;  /* 0x0000000000182947 */ /* 0x000fea0003800000 */
[----:B-1-34-:R-:W1:Y:S01]  /*0d10*/  LDS R2, [UR24+0x8] ;  /* 0x00000818ff027984 */ /* 0x01ae620008000800 */
[----:B------:R-:W3:Y:S01]  /*0d20*/  LDC.64 R8, c[0x0][0x220] ;  /* 0x00008800ff087b82 */ /* 0x000ee20000000a00 */
[----:B------:R-:W-:Y:S02]  /*0d30*/  IMAD.MOV.U32 R3, RZ, RZ, 0x70 ;  /* 0x00000070ff037424 */ /* 0x000fe400078e00ff */
[----:B---3--:R3:W-:Y:S03]  /*0d40*/  STS.64 [UR24], R8 ;  /* 0x00000008ff007988 */ /* 0x0087e60008000a18 */
[----:B-1----:R-:W-:-:S05]  /*0d50*/  LOP3.LUT R2, R2, 0x10, R3, 0xd8, !PT ;  /* 0x0000001002027812 */ /* 0x002fca00078ed803 */
[----:B------:R3:W-:Y:S02]  /*0d60*/  STS [UR24+0x8], R2 ;  /* 0x00000802ff007988 */ /* 0x0007e40008000818 */
.L_x_31:
[----:B----4-:R-:W-:Y:S05]  /*0d70*/  BSYNC B3 ;  /* 0x0000000000037941 */ /* 0x010fea0003800000 */
.L_x_30:
[----:B------:R-:W-:Y:S04]  /*0d80*/  BSSY B4, `(.L_x_32) ;  /* 0x0000011000047945 */ /* 0x000fe80003800000 */
[----:B------:R-:W-:Y:S04]  /*0d90*/  BSSY B3, `(.L_x_33) ;  /* 0x000000e000037945 */ /* 0x000fe80003800000 */
[----:B------:R-:W-:Y:S05]  /*0da0*/  @P2 BRA `(.L_x_34) ;  /* 0x0000000000242947 */ /* 0x000fea0003800000 */
[----:B-1-3--:R-:W1:Y:S01]  /*0db0*/  LDS R2, [UR24+0x34] ;  /* 0x00003418ff027984 */ /* 0x00ae620008000800 */
[----:B------:R-:W-:-:S05]  /*0dc0*/  IMAD.MOV.U32 R3, RZ, RZ, 0x3f000000 ;  /* 0x3f000000ff037424 */ /* 0x000fca00078e00ff */
[----:B-1----:R-:W-:-:S05]  /*0dd0*/  LOP3.LUT R2, R2, 0xff000000, R3, 0xb8, !PT ;  /* 0xff00000002027812 */ /* 0x002fca00078eb803 */
[----:B------:R1:W-:Y:S01]  /*0de0*/  STS [UR24+0x34], R2 ;  /* 0x00003402ff007988 */ /* 0x0003e20008000818 */
[----:B------:R-:W-:Y:S05]  /*0df0*/  @P2 BRA `(.L_x_35) ;  /* 0x00000000001c2947 */ /* 0x000fea0003800000 */
[----:B-1----:R-:W1:Y:S01]  /*0e00*/  LDS R2, [UR24+0x38] ;  /* 0x00003818ff027984 */ /* 0x002e620008000800 */
[----:B------:R-:W-:-:S05]  /*0e10*/  IMAD.MOV.U32 R3, RZ, RZ, 0xff ;  /* 0x000000ffff037424 */ /* 0x000fca00078e00ff */
[----:B-1----:R-:W-:-:S05]  /*0e20*/  LOP3.LUT R2, R2, 0xff, R3, 0xb8, !PT ;  /* 0x000000ff02027812 */ /* 0x002fca00078eb803 */
[----:B------:R4:W-:Y:S02]  /*0e30*/  STS [UR24+0x38], R2 ;  /* 0x00003802ff007988 */ /* 0x0009e40008000818 */
.L_x_34:
[----:B------:R-:W-:Y:S05]  /*0e40*/  @P2 BREAK B3 ;  /* 0x0000000000032942 */ /* 0x000fea0003800000 */
[----:B------:R-:W-:Y:S05]  /*0e50*/  @P2 BRA `(.L_x_36) ;  /* 0x00000000000c2947 */ /* 0x000fea0003800000 */
[----:B------:R1:W-:Y:S02]  /*0e60*/  STS [UR24+0x20], R5 ;  /* 0x00002005ff007988 */ /* 0x0003e40008000818 */
.L_x_35:
[----:B------:R-:W-:Y:S05]  /*0e70*/  BSYNC B3 ;  /* 0x0000000000037941 */ /* 0x000fea0003800000 */
.L_x_33:
[----:B------:R1:W-:Y:S02]  /*0e80*/  @!P2 STS [UR24+0x24], R4 ;  /* 0x00002404ff00a988 */ /* 0x0003e40008000818 */
.L_x_36:
[----:B------:R-:W-:Y:S05]  /*0e90*/  BSYNC B4 ;  /* 0x0000000000047941 */ /* 0x000fea0003800000 */
.L_x_32:
[----:B------:R-:W-:Y:S05]  /*0ea0*/  WARPSYNC.ALL ;  /* 0x0000000000007948 */ /* 0x000fea0003800000 */
[----:B------:R-:W-:Y:S04]  /*0eb0*/  BSSY B4, `(.L_x_37) ;  /* 0x000000e000047945 */ /* 0x000fe80003800000 */
[----:B------:R-:W-:Y:S05]  /*0ec0*/  @P2 BRA `(.L_x_38) ;  /* 0x0000000000302947 */ /* 0x000fea0003800000 */
[----:B------:R-:W5:Y:S01]  /*0ed0*/  LDS R3, [UR24+0x34] ;  /* 0x00003418ff037984 */ /* 0x000f620008000800 */
[----:B-1----:R-:W1:Y:S03]  /*0ee0*/  LDC.64 R4, c[0x0][0x248] ;  /* 0x00009200ff047b82 */ /* 0x002e660000000a00 */
[----:B---34-:R-:W3:Y:S01]  /*0ef0*/  LDS R2, [UR24+0x1c] ;  /* 0x00001c18ff027984 */ /* 0x018ee20008000800 */
[C---:B-1----:R-:W-:Y:S01]  /*0f00*/  SHF.L.U64.HI R5, R4.reuse, 0x1, R5 ;  /* 0x0000000104057819 */ /* 0x042fe20000010205 */
[----:B------:R-:W-:-:S03]  /*0f10*/  IMAD.SHL.U32 R4, R4, 0x2, RZ ;  /* 0x0000000204047824 */ /* 0x000fc600078e00ff */
[--C-:B------:R-:W-:Y:S02]  /*0f20*/  SHF.R.U32.HI R7, RZ, 0x4, R5.reuse ;  /* 0x00000004ff077819 */ /* 0x100fe40000011605 */
[----:B------:R-:W-:-:S05]  /*0f30*/  SHF.R.U64 R4, R4, 0x4, R5 ;  /* 0x0000000404047819 */ /* 0x000fca0000001205 */
[----:B------:R1:W-:Y:S01]  /*0f40*/  STS [UR24+0xc], R4 ;  /* 0x00000c04ff007988 */ /* 0x0003e20008000818 */
[----:B-----5:R-:W-:Y:S02]  /*0f50*/  LOP3.LUT R3, R3, 0x7, RZ, 0xb8, !PT ;  /* 0x0000000703037812 */ /* 0x020fe400078eb8ff */
[----:B---3--:R-:W-:-:S03]  /*0f60*/  LOP3.LUT R2, R2, 0xf, R7, 0xb8, !PT ;  /* 0x0000000f02027812 */ /* 0x008fc600078eb807 */
[----:B------:R1:W-:Y:S04]  /*0f70*/  STS [UR24+0x34], R3 ;  /* 0x00003403ff007988 */ /* 0x0003e80008000818 */
[----:B------:R1:W-:Y:S02]  /*0f80*/  STS [UR24+0x1c], R2 ;  /* 0x00001c02ff007988 */ /* 0x0003e40008000818 */
.L_x_38:
[----:B------:R-:W-:Y:S05]  /*0f90*/  BSYNC B4 ;  /* 0x0000000000047941 */ /* 0x000fea0003800000 */
.L_x_37:
        /* <DEDUP_REMOVED lines=11> */
.L_x_41:
[----:B------:R-:W-:Y:S05]  /*1050*/  @P2 BRA `(.L_x_43) ;  /* 0x0000000000282947 */ /* 0x000fea0003800000 */
[----:B-1-34-:R-:W1:Y:S02]  /*1060*/  LDS R2, [UR24+0x8] ;  /* 0x00000818ff027984 */ /* 0x01ae640008000800 */
[----:B-1----:R-:W-:-:S05]  /*1070*/  LOP3.LUT R2, R2, 0x1800, RZ, 0xb8, !PT ;  /* 0x0000180002027812 */ /* 0x002fca00078eb8ff */
[----:B------:R3:W-:Y:S02]  /*1080*/  STS [UR24+0x8], R2 ;  /* 0x00000802ff007988 */ /* 0x0007e40008000818 */
.L_x_42:
[----:B------:R-:W-:Y:S05]  /*1090*/  @P2 BREAK B5 ;  /* 0x0000000000052942 */ /* 0x000fea0003800000 */
[----:B------:R-:W-:Y:S05]  /*10a0*/  @P2 BRA `(.L_x_44) ;  /* 0x0000000000242947 */ /* 0x000fea0003800000 */
[----:B-1-3--:R-:W1:Y:S01]  /*10b0*/  LDS R2, [UR24+0x8] ;  /* 0x00000818ff027984 */ /* 0x00ae620008000800 */
[----:B------:R-:W-:-:S05]  /*10c0*/  IMAD.MOV.U32 R3, RZ, RZ, 0x6000 ;  /* 0x00006000ff037424 */ /* 0x000fca00078e00ff */
[----:B-1----:R-:W-:-:S04]  /*10d0*/  LOP3.LUT R2, R2, 0x6000, R3, 0xd8, !PT ;  /* 0x0000600002027812 */ /* 0x002fc800078ed803 */
[----:B------:R-:W-:-:S05]  /*10e0*/  LOP3.LUT R2, R2, 0x400000, RZ, 0xb8, !PT ;  /* 0x0040000002027812 */ /* 0x000fca00078eb8ff */
[----:B------:R1:W-:Y:S02]  /*10f0*/  STS [UR24+0x8], R2 ;  /* 0x00000802ff007988 */ /* 0x0003e40008000818 */
.L_x_43:
[----:B------:R-:W-:Y:S05]  /*1100*/  BSYNC B5 ;  /* 0x0000000000057941 */ /* 0x000fea0003800000 */
.L_x_40:
[----:B-1-34-:R-:W1:Y:S02]  /*1110*/  @!P2 LDS R2, [UR24+0x8] ;  /* 0x00000818ff02a984 */ /* 0x01ae640008000800 */
[----:B-1----:R-:W-:-:S05]  /*1120*/  @!P2 LOP3.LUT R2, R2, 0x8000, RZ, 0xb8, !PT ;  /* 0x000080000202a812 */ /* 0x002fca00078eb8ff */
[----:B------:R4:W-:Y:S02]  /*1130*/  @!P2 STS [UR24+0x8], R2 ;  /* 0x00000802ff00a988 */ /* 0x0009e40008000818 */
.L_x_44:
[----:B------:R-:W-:Y:S05]  /*1140*/  BSYNC B4 ;  /* 0x0000000000047941 */ /* 0x000fea0003800000 */
.L_x_39:
[----:B------:R-:W-:Y:S05]  /*1150*/  WARPSYNC.ALL ;  /* 0x0000000000007948 */ /* 0x000fea0003800000 */
[----:B------:R-:W-:Y:S01]  /*1160*/  UIADD3 UR5, UR5, 0x100, URZ ;  /* 0x0000010005057890 */ /* 0x000fe2000fffe03f */
[----:B------:R-:W-:Y:S01]  /*1170*/  ISETP.GE.AND P1, PT, R13, 0x1, PT ;  /* 0x000000010d00780c */ /* 0x000fe20003f26270 */
[----:B------:R-:W-:Y:S01]  /*1180*/  IMAD.MOV.U32 R88, RZ, RZ, RZ ;  /* 0x000000ffff587224 */ /* 0x000fe200078e00ff */
[----:B------:R-:W-:Y:S01]  /*1190*/  SHF.R.U32.HI R7, RZ, 0x5, R0 ;  /* 0x00000005ff077819 */ /* 0x000fe20000011600 */
[----:B------:R-:W-:-:S04]  /*11a0*/  UIADD3 UR30, UP0, UR5, UR30, URZ ;  /* 0x0000001e051e7290 */ /* 0x000fc8000ff1e03f */
[----:B------:R-:W-:Y:S01]  /*11b0*/  ULEA.HI.X.SX32 UR31, UR5, UR31, 0x1, UP0 ;  /* 0x0000001f051f7291 */ /* 0x000fe200080f0e3f */
[----:B------:R-:W-:Y:S11]  /*11c0*/  @P0 BRA `(.L_x_45) ;  /* 0x0000000000280947 */ /* 0x000ff60003800000 */
[----:B-1-34-:R-:W1:Y:S01]  /*11d0*/  S2R R2, SR_LANEID ;  /* 0x0000000000027919 */ /* 0x01ae620000000000 */
[----:B------:R-:W-:Y:S05]  /*11e0*/  WARPSYNC.ALL ;  /* 0x0000000000007948 */ /* 0x000fea0003800000 */
[----:B-1----:R-:W-:-:S05]  /*11f0*/  IMAD.SHL.U32 R4, R2, 0x4, RZ ;  /* 0x0000000402047824 */ /* 0x002fca00078e00ff */
[----:B------:R-:W1:Y:S01]  /*1200*/  LDS R5, [R4+UR24] ;  /* 0x0000001804057984 */ /* 0x000e620008000800 */
[----:B------:R-:W-:-:S05]  /*1210*/  IADD3 R2, P3, R4, UR30, RZ ;  /* 0x0000001e04027c10 */ /* 0x000fca000ff7e0ff */
[----:B------:R-:W-:-:S05]  /*1220*/  IMAD.X R3, RZ, RZ, UR31, P3 ;  /* 0x0000001fff037e24 */ /* 0x000fca00098e06ff */
[----:B-1----:R1:W3:Y:S01]  /*1230*/  ATOMG.E.EXCH.STRONG.GPU PT, RZ, [R2], R5 ;  /* 0x0000000502ff73a8 */ /* 0x0022e200041ee100 */
[----:B------:R-:W-:-:S04]  /*1240*/  DEPBAR {5,4,3,2,1,0} ;  /* 0x0000003f0000791a */ /* 0x000fc80000000000 */
[----:B------:R1:W-:Y:S01]  /*1250*/  UTMACCTL.IV [UR30] ;  /* 0x000000001e0079b9 */ /* 0x0003e20008000000 */
[----:B------:R-:W-:Y:S01]  /*1260*/  NOP ;  /* 0x0000000000007918 */ /* 0x000fe20000000000 */
.L_x_45:
[----:B------:R-:W-:Y:S05]  /*1270*/  @P0 BRA `(.L_x_46) ;  /* 0x00000000000c0947 */ /* 0x000fea0003800000 */
[----:B------:R0:W-:Y:S01]  /*1280*/  UTMACMDFLUSH ;  /* 0x00000000000079b7 */ /* 0x0001e20000000000 */
[----:B------:R-:W-:Y:S05]  /*1290*/  @P0 BRA `(.L_x_46) ;  /* 0x0000000000040947 */ /* 0x000fea0003800000 */
[----:B------:R-:W-:-:S04]  /*12a0*/  DEPBAR.LE SB0, 0x0 ;  /* 0x000080000000791a */ /* 0x000fc80000000000 */
.L_x_46:
[----:B------:R-:W-:Y:S05]  /*12b0*/  WARPSYNC.ALL ;  /* 0x0000000000007948 */ /* 0x000fea0003800000 */
[----:B---3--:R-:W-:Y:S01]  /*12c0*/  BAR.SYNC.DEFER_BLOCKING 0x0 ;  /* 0x0000000000007b1d */ /* 0x008fe20000010000 */
[----:B------:R-:W-:Y:S01]  /*12d0*/  R2UR UR25, R7 ;  /* 0x00000000071972ca */ /* 0x000fe200000e0000 */
[----:B------:R-:W-:Y:S01]  /*12e0*/  USHF.L.U32 UR15, UR40, 0x7, URZ ;  /* 0x00000007280f7899 */ /* 0x000fe2000800063f */
[----:B------:R-:W-:Y:S01]  /*12f0*/  IMAD.MOV.U32 R89, RZ, RZ, RZ ;  /* 0x000000ffff597224 */ /* 0x000fe200078e00ff */
[----:B------:R-:W-:Y:S01]  /*1300*/  USHF.L.U32 UR11, UR41, 0x8, URZ ;  /* 0x00000008290b7899 */ /* 0x000fe2000800063f */
[----:B------:R-:W-:Y:S01]  /*1310*/  CS2R R90, SRZ ;  /* 0x00000000005a7805 */ /* 0x000fe2000001ff00 */
[----:B------:R-:W-:Y:S01]  /*1320*/  VOTEU.ALL UP0, P2 ;  /* 0x00000000003f7886 */ /* 0x000fe20001000000 */
[----:B------:R-:W-:Y:S01]  /*1330*/  UMOV UR6, 0x1 ;  /* 0x0000000100067882 */ /* 0x000fe20000000000 */
[----:B------:R-:W-:Y:S01]  /*1340*/  VOTEU.ALL UP1, P2 ;  /* 0x00000000003f7886 */ /* 0x000fe20001020000 */
[----:B------:R-:W-:-:S02]  /*1350*/  CS2R R92, SRZ ;  /* 0x00000000005c7805 */ /* 0x000fc4000001ff00 */
[----:B------:R-:W-:Y:S01]  /*1360*/  CS2R R94, SRZ ;  /* 0x00000000005e7805 */ /* 0x000fe2000001ff00 */
[----:B------:R-:W-:-:S04]  /*1370*/  @!UP0 UIADD3 UR8, -UR6, 0x100000, URZ ;  /* 0x0010000006088890 */ /* 0x000fc8000fffe13f */
[----:B------:R-:W-:Y:S02]  /*1380*/  @!UP0 USHF.L.U32 UR9, UR8, 0xb, URZ ;  /* 0x0000000b08098899 */ /* 0x000fe4000800063f */
[----:B------:R-:W-:Y:S01]  /*1390*/  @!UP0 USHF.L.U32 UR8, UR8, 0x1, URZ ;  /* 0x0000000108088899 */ /* 0x000fe2000800063f */
[----:B------:R-:W-:Y:S01]  /*13a0*/  CS2R R96, SRZ ;  /* 0x0000000000607805 */ /* 0x000fe2000001ff00 */
[----:B------:R-:W-:-:S04]  /*13b0*/  @!UP0 UIADD3 UR6, -UR6, 0x100000, URZ ;  /* 0x0010000006068890 */ /* 0x000fc8000fffe13f */
[----:B------:R-:W-:Y:S02]  /*13c0*/  @!UP0 USHF.L.U32 UR7, UR6, 0xb, URZ ;  /* 0x0000000b06078899 */ /* 0x000fe4000800063f */
[----:B------:R-:W-:Y:S01]  /*13d0*/  @!UP0 USHF.L.U32 UR6, UR6, 0x1, URZ ;  /* 0x0000000106068899 */ /* 0x000fe2000800063f */
[----:B------:R-:W-:Y:S01]  /*13e0*/  CS2R R98, SRZ ;  /* 0x0000000000627805 */ /* 0x000fe2000001ff00 */
[----:B------:R-:W-:Y:S01]  /*13f0*/  VOTEU.ALL UP0, P2 ;  /* 0x00000000003f7886 */ /* 0x000fe20001000000 */
[----:B------:R-:W-:Y:S02]  /*1400*/  CS2R R100, SRZ ;  /* 0x0000000000647805 */ /* 0x000fe4000001ff00 */
[----:B------:R-:W-:Y:S02]  /*1410*/  CS2R R102, SRZ ;  /* 0x0000000000667805 */ /* 0x000fe4000001ff00 */
[----:B------:R-:W-:Y:S02]  /*1420*/  CS2R R104, SRZ ;  /* 0x0000000000687805 */ /* 0x000fe4000001ff00 */
[----:B------:R-:W-:-:S02]  /*1430*/  CS2R R106, SRZ ;  /* 0x00000000006a7805 */ /* 0x000fc4000001ff00 */
[----:B------:R-:W-:Y:S02]  /*1440*/  CS2R R108, SRZ ;  /* 0x00000000006c7805 */ /* 0x000fe4000001ff00 */
[----:B------:R-:W-:Y:S02]  /*1450*/  CS2R R110, SRZ ;  /* 0x00000000006e7805 */ /* 0x000fe4000001ff00 */
[----:B------:R-:W-:Y:S02]  /*1460*/  CS2R R112, SRZ ;  /* 0x0000000000707805 */ /* 0x000fe4000001ff00 */
[----:B------:R-:W-:Y:S01]  /*1470*/  CS2R R114, SRZ ;  /* 0x0000000000727805 */ /* 0x000fe2000001ff00 */
[----:B------:R-:W3:Y:S02]  /*1480*/  FENCE.VIEW.ASYNC.S ;  /* 0x00000000000073c6 */ /* 0x000ee40000000000 */
[----:B---3--:R3:W4:Y:S02]  /*1490*/  @!UP0 SYNCS.EXCH.64 URZ, [UR24+0x18000], UR8 ;  /* 0x01800008183f85b2 */ /* 0x0087240008000100 */
[----:B----4-:R-:W-:Y:S01]  /*14a0*/  BAR.SYNC.DEFER_BLOCKING 0x0 ;  /* 0x0000000000007b1d */ /* 0x010fe20000010000 */
[----:B------:R-:W-:-:S02]  /*14b0*/  CS2R R116, SRZ ;  /* 0x0000000000747805 */ /* 0x000fc4000001ff00 */
[----:B------:R-:W-:Y:S02]  /*14c0*/  CS2R R118, SRZ ;  /* 0x0000000000767805 */ /* 0x000fe4000001ff00 */
[----:B------:R-:W-:Y:S02]  /*14d0*/  CS2R R120, SRZ ;  /* 0x0000000000787805 */ /* 0x000fe4000001ff00 */
[----:B------:R-:W-:Y:S02]  /*14e0*/  CS2R R122, SRZ ;  /* 0x00000000007a7805 */ /* 0x000fe4000001ff00 */
[----:B------:R-:W-:Y:S02]  /*14f0*/  CS2R R124, SRZ ;  /* 0x00000000007c7805 */ /* 0x000fe4000001ff00 */
[----:B------:R-:W-:Y:S02]  /*1500*/  CS2R R126, SRZ ;  /* 0x00000000007e7805 */ /* 0x000fe4000001ff00 */
        /* <DEDUP_REMOVED lines=17> */
[----:B------:R3:W4:Y:S01]  /*1620*/  @!UP1 SYNCS.EXCH.64 URZ, [UR24+0x18008], UR6 ;  /* 0x01800806183f95b2 */ /* 0x0007220008000100 */
        /* <DEDUP_REMOVED lines=26> */
[----:B------:R-:W-:Y:S01]  /*17d0*/  CS2R R86, SRZ ;  /* 0x0000000000567805 */ /* 0x000fe2000001ff00 */
[----:B----4-:R-:W-:Y:S06]  /*17e0*/  @!P1 BRA `(.L_x_47) ;  /* 0x0000000800409947 */ /* 0x010fec0003800000 */
        /* <DEDUP_REMOVED lines=64> */
[----:B------:R-:W-:Y:S01]  /*1bf0*/  UMOV UR5, URZ ;  /* 0x0000003f00057c82 */ /* 0x000fe20008000000 */
[----:B------:R-:W-:-:S05]  /*1c00*/  UMOV UR10, URZ ;  /* 0x0000003f000a7c82 */ /* 0x000fca0008000000 */
.L_x_49:
[----:B------:R-:W-:Y:S01]  /*1c10*/  BAR.SYNC.DEFER_BLOCKING 0x0 ;  /* 0x0000000000007b1d */ /* 0x000fe20000010000 */
[----:B------:R-:W-:Y:S01]  /*1c20*/  ULEA UR22, UR5, UR24, 0x3 ;  /* 0x0000001805167291 */ /* 0x000fe2000f8e183f */
[----:B-1----:R-:W-:Y:S01]  /*1c30*/  @!P2 IMAD.MOV.U32 R3, RZ, RZ, 0xc000 ;  /* 0x0000c000ff03a424 */ /* 0x002fe200078e00ff */
[----:B------:R-:W-:Y:S01]  /*1c40*/  ELECT P0, URZ, PT ;  /* 0x00000000003f782f */ /* 0x000fe20003800000 */
[----:B------:R-:W-:Y:S01]  /*1c50*/  IMAD.U32 R2, RZ, RZ, UR4 ;  /* 0x00000004ff027e24 */ /* 0x000fe2000f8e00ff */
[----:B---3--:R-:W-:Y:S02]  /*1c60*/  ULEA UR8, UR5, UR24, 0xf ;  /* 0x0000001805087291 */ /* 0x008fe4000f8e783f */
[----:B------:R-:W-:Y:S02]  /*1c70*/  ISETP.LT.U32.AND P0, PT, R6, 0x20, P0 ;  /* 0x000000200600780c */ /* 0x000fe40000701070 */
[----:B------:R-:W-:Y:S02]  /*1c80*/  ELECT P1, URZ, PT ;  /* 0x00000000003f782f */ /* 0x000fe40003820000 */
[----:B------:R-:W-:Y:S01]  /*1c90*/  SHF.L.U32 R2, R2, 0x1f, RZ ;  /* 0x0000001f02027819 */ /* 0x000fe200000006ff */
[----:B------:R-:W-:Y:S01]  /*1ca0*/  ULEA UR12, UR5, UR24, 0xe ;  /* 0x00000018050c7291 */ /* 0x000fe2000f8e703f */
[----:B------:R-:W-:Y:S01]  /*1cb0*/  ISETP.LT.U32.AND P1, PT, R6, 0x20, P1 ;  /* 0x000000200600780c */ /* 0x000fe20000f21070 */
[----:B------:R-:W-:-:S02]  /*1cc0*/  UMOV UR14, UR10 ;  /* 0x0000000a000e7c82 */ /* 0x000fc40008000000 */
[----:B------:R-:W-:Y:S02]  /*1cd0*/  UIADD3 UR12, UR12, 0x10000, URZ ;  /* 0x000100000c0c7890 */ /* 0x000fe4000fffe03f */
[----:B------:R-:W-:Y:S02]  /*1ce0*/  USHF.L.U32 UR16, UR25, 0x7, URZ ;  /* 0x0000000719107899 */ /* 0x000fe4000800063f */
[----:B------:R-:W-:Y:S01]  /*1cf0*/  USHF.R.U32.HI UR18, URZ, 0x4, UR12 ;  /* 0x000000043f127899 */ /* 0x000fe2000801160c */
[----:B------:R-:W-:Y:S01]  /*1d00*/  VOTEU.ANY UP0, P0 ;  /* 0x00000000003f7886 */ /* 0x000fe20000000100 */
[----:B------:R-:W-:Y:S01]  /*1d10*/  VOTEU.ANY UP2, P0 ;  /* 0x00000000003f7886 */ /* 0x000fe20000040100 */
[----:B------:R-:W-:Y:S01]  /*1d20*/  ULOP3.LUT UR16, UR16, 0x200, URZ, 0xc0, !UPT ;  /* 0x0000020010107892 */ /* 0x000fe2000f8ec03f */
[----:B------:R1:W-:Y:S01]  /*1d30*/  @!P2 SYNCS.ARRIVE.TRANS64 RZ, [UR22+0x18000], R3 ;  /* 0x01800003ffffa9a7 */ /* 0x0003e20008000016 */
[----:B------:R3:W-:Y:S06]  /*1d40*/  MEMBAR.ALL.CTA ;  /* 0x0000000000007992 */ /* 0x0007ec0000008000 */
[----:B---3--:R-:W3:Y:S01]  /*1d50*/  FENCE.VIEW.ASYNC.S ;  /* 0x00000000000073c6 */ /* 0x008ee20000000000 */
[----:B------:R-:W-:Y:S01]  /*1d60*/  @UP0 UIADD3 UR9, UR22, 0x18000, URZ ;  /* 0x0001800016090890 */ /* 0x000fe2000fffe03f */
[----:B------:R-:W-:Y:S01]  /*1d70*/  @UP0 UMOV UR6, UR26 ;  /* 0x0000001a00060c82 */ /* 0x000fe20008000000 */
[----:B------:R-:W-:Y:S01]  /*1d80*/  @UP0 UMOV UR7, UR27 ;  /* 0x0000001b00070c82 */ /* 0x000fe20008000000 */
[----:B---3--:R-:W-:Y:S01]  /*1d90*/  VOTEU.ANY UP1, P1 ;  /* 0x00000000003f7886 */ /* 0x008fe20000820100 */
[----:B------:R-:W-:Y:S01]  /*1da0*/  VOTEU.ANY UP3, P1 ;  /* 0x00000000003f7886 */ /* 0x000fe20000860100 */
[----:B------:R-:W-:-:S02]  /*1db0*/  ULEA.HI UR16, UR8, UR16, URZ, 0x1c ;  /* 0x0000001008107291 */ /* 0x000fc4000f8fe03f */
[----:B------:R-:W-:Y:S02]  /*1dc0*/  USGXT.U32 UR18, UR18, 0xe ;  /* 0x0000000e1212789a */ /* 0x000fe40008000000 */
[----:B------:R-:W-:Y:S01]  /*1dd0*/  @UP1 UIADD3 UR13, UR22, 0x18000, URZ ;  /* 0x00018000160d1890 */ /* 0x000fe2000fffe03f */
[----:B------:R-:W-:Y:S01]  /*1de0*/  @UP1 UMOV UR20, UR28 ;  /* 0x0000001c00141c82 */ /* 0x000fe20008000000 */
[----:B------:R-:W-:Y:S01]  /*1df0*/  @UP1 UMOV UR21, UR29 ;  /* 0x0000001d00151c82 */ /* 0x000fe20008000000 */
[----:B------:R-:W-:Y:S01]  /*1e00*/  ULOP3.LUT UR16, UR16, 0x3fff, URZ, 0xc0, !UPT ;  /* 0x00003fff10107892 */ /* 0x000fe2000f8ec03f */
[----:B------:R-:W-:Y:S01]  /*1e10*/  UMOV UR19, 0x40000040 ;  /* 0x4000004000137882 */ /* 0x000fe20000000000 */
[----:B------:R-:W-:Y:S01]  /*1e20*/  UMOV UR17, 0x40000040 ;  /* 0x4000004000117882 */ /* 0x000fe20000000000 */
[----:B------:R-:W-:Y:S06]  /*1e30*/  BAR.SYNC.DEFER_BLOCKING 0x0 ;  /* 0x0000000000007b1d */ /* 0x000fec0000010000 */
[----:B------:R1:W-:Y:S02]  /*1e40*/  @UP2 UTMALDG.2D [UR8], [UR6] ;  /* 0x00000008060025b4 */ /* 0x0003e40008008000 */
[----:B------:R-:W-:Y:S06]  /*1e50*/  BAR.SYNC.DEFER_BLOCKING 0x0 ;  /* 0x0000000000007b1d */ /* 0x000fec0000010000 */
[----:B------:R1:W-:Y:S02]  /*1e60*/  @UP3 UTMALDG.2D [UR12], [UR20] ;  /* 0x0000000c140035b4 */ /* 0x0003e40008008000 */
[----:B------:R-:W-:Y:S06]  /*1e70*/  BAR.SYNC.DEFER_BLOCKING 0x0 ;  /* 0x0000000000007b1d */ /* 0x000fec0000010000 */
[----:B------:R-:W3:Y:S02]  /*1e80*/  SYNCS.PHASECHK.TRANS64.TRYWAIT P0, [UR22+0x18000], R2 ;  /* 0x01800002ff0075a7 */ /* 0x000ee40008000156 */
[----:B-1-3--:R-:W-:Y:S05]  /*1e90*/  @!P0 BRA `(.L_x_48) ;  /* 0x0000000800688947 */ /* 0x00afea0003800000 */
.L_x_50:
[----:B------:R-:W-:Y:S02]  /*1ea0*/  WARPGROUP.DEPBAR.LE gsb0, 0x0 ;  /* 0x00008000000079c5 */ /* 0x000fe40000010000 */
[----:B------:R-:W-:Y:S01]  /*1eb0*/  WARPGROUP.ARRIVE ;  /* 0x00000000000079c5 */ /* 0x000fe20000000000 */
[----:B------:R-:W-:Y:S01]  /*1ec0*/  UIADD3 UR20, UP0, UR16, 0x2, URZ ;  /* 0x0000000210147890 */ /* 0x000fe2000ff1e03f */
[----:B------:R-:W1:Y:S01]  /*1ed0*/  LDC R2, c[0x0][0x230] ;  /* 0x00008c00ff027b82 */ /* 0x000e620000000800 */
[----:B------:R-:W-:Y:S01]  /*1ee0*/  UIADD3 UR22, UP1, UR18, 0x2, URZ ;  /* 0x0000000212167890 */ /* 0x000fe2000ff3e03f */
[----:B------:R-:W-:Y:S02]  /*1ef0*/  UMOV UR6, URZ ;  /* 0x0000003f00067c82 */ /* 0x000fe40008000000 */
[----:B------:R-:W-:Y:S01]  /*1f00*/  HGMMA.64x128x16.F32 R88, gdesc[UR16], R88 ;  /* 0x01e00000105879f0 */ /* 0x000fe20008700858 */
[----:B------:R-:W-:Y:S01]  /*1f10*/  UMOV UR7, URZ ;  /* 0x0000003f00077c82 */ /* 0x000fe20008000000 */
[----:B------:R-:W-:-:S02]  /*1f20*/  UIADD3.X UR21, UR6, 0x40000040, URZ, UP0, !UPT ;  /* 0x4000004006157890 */ /* 0x000fc400087fe43f */
[----:B------:R-:W-:Y:S02]  /*1f30*/  UIADD3.X UR23, UR7, 0x40000040, URZ, UP1, !UPT ;  /* 0x4000004007177890 */ /* 0x000fe40008ffe43f */
[----:B------:R-:W-:Y:S02]  /*1f40*/  UIADD3.64 UR36, UR20, 0x2, URZ ;  /* 0x0000000214247897 */ /* 0x000fe4000fffe03f */
[----:B------:R-:W-:Y:S02]  /*1f50*/  UIADD3.64 UR38, UR22, 0x2, URZ ;  /* 0x0000000216267897 */ /* 0x000fe4000fffe03f */
[----:B------:R-:W-:Y:S02]  /*1f60*/  UIADD3.64 UR32, UR20, 0x4, URZ ;  /* 0x0000000414207897 */ /* 0x000fe4000fffe03f */
[----:B------:R-:W-:Y:S02]  /*1f70*/  UIADD3.64 UR34, UR22, 0x4, URZ ;  /* 0x0000000416227897 */ /* 0x000fe4000fffe03f */
[----:B------:R-:W-:-:S02]  /*1f80*/  UIADD3.64 UR16, UR20, 0x3fe, URZ ;  /* 0x000003fe14107897 */ /* 0x000fc4000fffe03f */
[----:B------:R-:W-:Y:S02]  /*1f90*/  UIADD3 UR10, UR10, 0x40, URZ ;  /* 0x000000400a0a7890 */ /* 0x000fe4000fffe03f */
[----:B------:R-:W-:-:S04]  /*1fa0*/  UIADD3 UR5, UR5, 0x1, URZ ;  /* 0x0000000105057890 */ /* 0x000fc8000fffe03f */
[----:B-1----:R-:W-:Y:S01]  /*1fb0*/  ISETP.LE.AND P0, PT, R2, UR10, PT ;  /* 0x0000000a02007c0c */ /* 0x002fe2000bf03270 */
[----:B------:R-:W-:-:S04]  /*1fc0*/  UISETP.NE.U32.AND UP0, UPT, UR5, 0x2, UPT ;  /* 0x000000020500788c */ /* 0x000fc8000bf05070 */
[----:B------:R-:W-:Y:S02]  /*1fd0*/  USEL UR6, URZ, 0x1, UP0 ;  /* 0x000000013f067887 */ /* 0x000fe40008000000 */
[----:B------:R-:W-:Y:S02]  /*1fe0*/  USEL UR5, UR5, URZ, UP0 ;  /* 0x0000003f05057287 */ /* 0x000fe40008000000 */
[----:B------:R-:W-:Y:S01]  /*1ff0*/  ULOP3.LUT UR4, UR4, UR6, URZ, 0x3c, !UPT ;  /* 0x0000000604047292 */ /* 0x000fe2000f8e3c3f */
[----:B------:R-:W-:-:S12]  /*2000*/  HGMMA.64x128x16.F32 R88, gdesc[UR20], R88 ;  /* 0x01e00000145879f0 */ /* 0x000fd80008700858 */
[----:B------:R-:W-:Y:S01]  /*2010*/  HGMMA.64x128x16.F32 R88, gdesc[UR36], R88 ;  /* 0x01e00000245879f0 */ /* 0x000fe20008700858 */
[----:B------:R-:W-:-:S11]  /*2020*/  UIADD3.64 UR36, UR20, 0x402, URZ ;  /* 0x0000040214247897 */ /* 0x000fd6000fffe03f */
[----:B------:R-:W-:-:S12]  /*2030*/  HGMMA.64x128x16.F32 R88, gdesc[UR32], R88 ;  /* 0x01e00000205879f0 */ /* 0x000fd80008700858 */
[----:B------:R-:W-:Y:S01]  /*2040*/  HGMMA.64x128x16.F32 R24, gdesc[UR16], R24 ;  /* 0x01e00000101879f0 */ /* 0x000fe20008700818 */
[----:B------:R-:W-:Y:S01]  /*2050*/  UIADD3.64 UR16, UR20, 0x400, URZ ;  /* 0x0000040014107897 */ /* 0x000fe2000fffe03f */
[----:B------:R-:W-:Y:S01]  /*2060*/  UMOV UR18, UR22 ;  /* 0x0000001600127c82 */ /* 0x000fe20008000000 */
[----:B------:R-:W-:Y:S01]  /*2070*/  UMOV UR19, UR23 ;  /* 0x0000001700137c82 */ /* 0x000fe20008000000 */
[----:B------:R-:W-:Y:S01]  /*2080*/  UIADD3.64 UR20, UR20, 0x404, URZ ;  /* 0x0000040414147897 */ /* 0x000fe2000fffe03f */
[----:B------:R-:W-:Y:S01]  /*2090*/  UMOV UR22, UR34 ;  /* 0x0000002200167c82 */ /* 0x000fe20008000000 */
[----:B------:R-:W-:-:S06]  /*20a0*/  UMOV UR23, UR35 ;  /* 0x0000002300177c82 */ /* 0x000fcc0008000000 */
[----:B------:R-:W-:-:S12]  /*20b0*/  HGMMA.64x128x16.F32 R24, gdesc[UR16], R24 ;  /* 0x01e00000101879f0 */ /* 0x000fd80008700818 */
[----:B------:R-:W-:-:S12]  /*20c0*/  HGMMA.64x128x16.F32 R24, gdesc[UR36], R24 ;  /* 0x01e00000241879f0 */ /* 0x000fd80008700818 */
[----:B------:R-:W-:Y:S01]  /*20d0*/  HGMMA.64x128x16.F32 R24, gdesc[UR20], R24, gsb0 ;  /* 0x01e00000141879f0 */ /* 0x000fe20008000818 */
[----:B------:R-:W-:Y:S05]  /*20e0*/  @!P0 BRA `(.L_x_49) ;  /* 0xfffffff800c88947 */ /* 0x000fea000383ffff */
.L_x_47:
[----:B------:R-:W-:Y:S02]  /*20f0*/  WARPGROUP.DEPBAR.LE gsb0, 0x0 ;  /* 0x00008000000079c5 */ /* 0x000fe40000010000 */
[----:B------:R-:W-:Y:S01]  /*2100*/  BAR.SYNC.DEFER_BLOCKING 0x0 ;  /* 0x0000000000007b1d */ /* 0x000fe20000010000 */
[C---:B-1----:R-:W-:Y:S01]  /*2110*/  IMAD.SHL.U32 R2, R0.reuse, 0x80, RZ ;  /* 0x0000008000027824 */ /* 0x042fe200078e00ff */
[----:B------:R-:W-:Y:S01]  /*2120*/  F2FP.F16.F32.PACK_AB R88, R89, R88 ;  /* 0x000000585958723e */ /* 0x000fe200000000ff */
[----:B------:R-:W-:Y:S01]  /*2130*/  IMAD.SHL.U32 R3, R0, 0x10, RZ ;  /* 0x0000001000037824 */ /* 0x000fe200078e00ff */
[----:B------:R-:W-:Y:S02]  /*2140*/  F2FP.F16.F32.PACK_AB R89, R91, R90 ;  /* 0x0000005a5b59723e */ /* 0x000fe400000000ff */
[----:B------:R-:W-:Y:S02]  /*2150*/  ELECT P0, URZ, PT ;  /* 0x00000000003f782f */ /* 0x000fe40003800000 */
[----:B------:R-:W-:Y:S01]  /*2160*/  LOP3.LUT R2, R2, 0x780, RZ, 0xc0, !PT ;  /* 0x0000078002027812 */ /* 0x000fe200078ec0ff */
[----:B------:R-:W-:Y:S01]  /*2170*/  ULOP3.LUT UR25, UR25, 0x1, URZ, 0xc0, !UPT ;  /* 0x0000000119197892 */ /* 0x000fe2000f8ec03f */
[----:B------:R-:W-:Y:S01]  /*2180*/  F2FP.F16.F32.PACK_AB R120, R121, R120 ;  /* 0x000000787978723e */ /* 0x000fe200000000ff */
[----:B------:R-:W-:Y:S01]  /*2190*/  UMOV UR10, UR11 ;  /* 0x0000000b000a7c82 */ /* 0x000fe20008000000 */
[----:B------:R-:W-:Y:S01]  /*21a0*/  LOP3.LUT R3, R2, 0x70, R3, 0xf8, !PT ;  /* 0x0000007002037812 */ /* 0x000fe200078ef803 */
[----:B---3--:R-:W-:Y:S01]  /*21b0*/  ULEA UR9, UR25, UR15, 0x6 ;  /* 0x0000000f19097291 */ /* 0x008fe2000f8e303f */
[----:B------:R-:W-:Y:S01]  /*21c0*/  F2FP.F16.F32.PACK_AB R90, R93, R92 ;  /* 0x0000005c5d5a723e */ /* 0x000fe200000000ff */
[----:B------:R-:W-:Y:S01]  /*21d0*/  ULEA UR8, UR25, UR24, 0xf ;  /* 0x0000001819087291 */ /* 0x000fe2000f8e783f */
[----:B------:R-:W-:Y:S01]  /*21e0*/  LOP3.LUT R3, R3, 0x10, R0, 0x78, !PT ;  /* 0x0000001003037812 */ /* 0x000fe200078e7800 */
[----:B------:R-:W-:Y:S01]  /*21f0*/  IMAD.SHL.U32 R0, R0, 0x40, RZ ;  /* 0x0000004000007824 */ /* 0x000fe200078e00ff */
[----:B------:R-:W-:-:S02]  /*2200*/  F2FP.F16.F32.PACK_AB R91, R95, R94 ;  /* 0x0000005e5f5b723e */ /* 0x000fc400000000ff */
[----:B------:R-:W-:Y:S02]  /*2210*/  F2FP.F16.F32.PACK_AB R121, R123, R122 ;  /* 0x0000007a7b79723e */ /* 0x000fe400000000ff */
[----:B------:R-:W-:Y:S02]  /*2220*/  LOP3.LUT R0, R3, 0x3800, R0, 0xf8, !PT ;  /* 0x0000380003007812 */ /* 0x000fe400078ef800 */
[----:B------:R-:W-:Y:S01]  /*2230*/  F2FP.F16.F32.PACK_AB R24, R25, R24 ;  /* 0x000000181918723e */ /* 0x000fe200000000ff */
[----:B------:R-:W1:Y:S02]  /*2240*/  @!P2 SYNCS.CCTL.IV [UR24+0x18000] ;  /* 0x01800000ff00a9b1 */ /* 0x000e640008000018 */
[----:B-1----:R-:W-:Y:S01]  /*2250*/  BAR.SYNC.DEFER_BLOCKING 0x0 ;  /* 0x0000000000007b1d */ /* 0x002fe20000010000 */
[C---:B------:R-:W-:Y:S01]  /*2260*/  LOP3.LUT R3, R0.reuse, 0x20, RZ, 0x3c, !PT ;  /* 0x0000002000037812 */ /* 0x040fe200078e3cff */
[----:B------:R-:W-:Y:S01]  /*2270*/  VIADD R2, R0, UR24 ;  /* 0x0000001800027c36 */ /* 0x000fe20008000000 */
[----:B------:R-:W-:-:S02]  /*2280*/  F2FP.F16.F32.PACK_AB R122, R125, R124 ;  /* 0x0000007c7d7a723e */ /* 0x000fc400000000ff */
[----:B------:R-:W-:Y:S01]  /*2290*/  F2FP.F16.F32.PACK_AB R123, R127, R126 ;  /* 0x0000007e7f7b723e */ /* 0x000fe200000000ff */
[----:B------:R-:W-:Y:S01]  /*22a0*/  VIADD R3, R3, UR24 ;  /* 0x0000001803037c36 */ /* 0x000fe20008000000 */
[----:B------:R-:W-:Y:S02]  /*22b0*/  F2FP.F16.F32.PACK_AB R25, R27, R26 ;  /* 0x0000001a1b19723e */ /* 0x000fe400000000ff */
[----:B------:R-:W-:Y:S02]  /*22c0*/  F2FP.F16.F32.PACK_AB R56, R57, R56 ;  /* 0x000000383938723e */ /* 0x000fe400000000ff */
[----:B------:R-:W-:Y:S02]  /*22d0*/  F2FP.F16.F32.PACK_AB R96, R97, R96 ;  /* 0x000000606160723e */ /* 0x000fe400000000ff */
[----:B------:R-:W-:Y:S02]  /*22e0*/  F2FP.F16.F32.PACK_AB R26, R29, R28 ;  /* 0x0000001c1d1a723e */ /* 0x000fe400000000ff */
[----:B------:R-:W-:-:S02]  /*22f0*/  F2FP.F16.F32.PACK_AB R27, R31, R30 ;  /* 0x0000001e1f1b723e */ /* 0x000fc400000000ff */
[----:B------:R-:W-:Y:S02]  /*2300*/  F2FP.F16.F32.PACK_AB R57, R59, R58 ;  /* 0x0000003a3b39723e */ /* 0x000fe400000000ff */
[----:B------:R-:W-:Y:S02]  /*2310*/  F2FP.F16.F32.PACK_AB R97, R99, R98 ;  /* 0x000000626361723e */ /* 0x000fe400000000ff */
[----:B------:R-:W-:Y:S02]  /*2320*/  F2FP.F16.F32.PACK_AB R128, R129, R128 ;  /* 0x000000808180723e */ /* 0x000fe400000000ff */
[----:B------:R-:W-:Y:S01]  /*2330*/  F2FP.F16.F32.PACK_AB R58, R61, R60 ;  /* 0x0000003c3d3a723e */ /* 0x000fe200000000ff */
[----:B------:R-:W1:Y:S01]  /*2340*/  @!P2 SYNCS.CCTL.IV [UR24+0x18008] ;  /* 0x01800800ff00a9b1 */ /* 0x000e620008000018 */
[----:B------:R-:W-:Y:S01]  /*2350*/  F2FP.F16.F32.PACK_AB R59, R63, R62 ;  /* 0x0000003e3f3b723e */ /* 0x000fe200000000ff */
[----:B-1----:R-:W-:Y:S01]  /*2360*/  STSM.16.M88.4 [R2], R88 ;  /* 0x0000005802007844 */ /* 0x002fe20000000200 */
[----:B------:R-:W-:-:S02]  /*2370*/  LOP3.LUT R4, R0, 0x40, RZ, 0x3c, !PT ;  /* 0x0000004000047812 */ /* 0x000fc400078e3cff */
[----:B------:R-:W-:Y:S01]  /*2380*/  F2FP.F16.F32.PACK_AB R98, R101, R100 ;  /* 0x000000646562723e */ /* 0x000fe200000000ff */
[----:B------:R-:W-:Y:S01]  /*2390*/  STSM.16.M88.4 [R2+0x8000], R120 ;  /* 0x0080007802007844 */ /* 0x000fe20000000200 */
[----:B------:R-:W-:Y:S01]  /*23a0*/  F2FP.F16.F32.PACK_AB R99, R103, R102 ;  /* 0x000000666763723e */ /* 0x000fe200000000ff */
[----:B------:R-:W-:Y:S01]  /*23b0*/  VIADD R4, R4, UR24 ;  /* 0x0000001804047c36 */ /* 0x000fe20008000000 */
[----:B------:R-:W-:Y:S01]  /*23c0*/  F2FP.F16.F32.PACK_AB R129, R131, R130 ;  /* 0x000000828381723e */ /* 0x000fe200000000ff */
[----:B------:R-:W-:Y:S01]  /*23d0*/  STSM.16.M88.4 [R2+0x4000], R24 ;  /* 0x0040001802007844 */ /* 0x000fe20000000200 */
[----:B------:R-:W-:Y:S02]  /*23e0*/  F2FP.F16.F32.PACK_AB R32, R33, R32 ;  /* 0x000000202120723e */ /* 0x000fe400000000ff */
[----:B------:R-:W-:Y:S01]  /*23f0*/  F2FP.F16.F32.PACK_AB R130, R133, R132 ;  /* 0x000000848582723e */ /* 0x000fe200000000ff */
[----:B------:R-:W-:Y:S01]  /*2400*/  STSM.16.M88.4 [R2+0xc000], R56 ;  /* 0x00c0003802007844 */ /* 0x000fe20000000200 */
[----:B------:R-:W-:-:S02]  /*2410*/  F2FP.F16.F32.PACK_AB R131, R135, R134 ;  /* 0x000000868783723e */ /* 0x000fc400000000ff */
[----:B------:R-:W-:Y:S01]  /*2420*/  F2FP.F16.F32.PACK_AB R33, R35, R34 ;  /* 0x000000222321723e */ /* 0x000fe200000000ff */
[----:B------:R-:W-:Y:S01]  /*2430*/  STSM.16.M88.4 [R3], R96 ;  /* 0x0000006003007844 */ /* 0x000fe20000000200 */
[----:B------:R-:W-:Y:S02]  /*2440*/  F2FP.F16.F32.PACK_AB R64, R65, R64 ;  /* 0x000000404140723e */ /* 0x000fe400000000ff */
[----:B------:R-:W-:Y:S01]  /*2450*/  F2FP.F16.F32.PACK_AB R104, R105, R104 ;  /* 0x000000686968723e */ /* 0x000fe200000000ff */
[----:B------:R-:W-:Y:S01]  /*2460*/  STSM.16.M88.4 [R3+0x8000], R128 ;  /* 0x0080008003007844 */ /* 0x000fe20000000200 */
[----:B------:R-:W-:Y:S02]  /*2470*/  F2FP.F16.F32.PACK_AB R34, R37, R36 ;  /* 0x000000242522723e */ /* 0x000fe400000000ff */
[----:B------:R-:W-:Y:S02]  /*2480*/  F2FP.F16.F32.PACK_AB R35, R39, R38 ;  /* 0x000000262723723e */ /* 0x000fe400000000ff */
[----:B------:R-:W-:-:S02]  /*2490*/  F2FP.F16.F32.PACK_AB R65, R67, R66 ;  /* 0x000000424341723e */ /* 0x000fc400000000ff */
[----:B------:R-:W-:Y:S01]  /*24a0*/  F2FP.F16.F32.PACK_AB R105, R107, R106 ;  /* 0x0000006a6b69723e */ /* 0x000fe200000000ff */
[----:B------:R-:W-:Y:S01]  /*24b0*/  STSM.16.M88.4 [R3+0x4000], R32 ;  /* 0x0040002003007844 */ /* 0x000fe20000000200 */
[----:B------:R-:W-:Y:S02]  /*24c0*/  F2FP.F16.F32.PACK_AB R136, R137, R136 ;  /* 0x000000888988723e */ /* 0x000fe400000000ff */
[----:B------:R-:W-:Y:S02]  /*24d0*/  F2FP.F16.F32.PACK_AB R66, R69, R68 ;  /* 0x000000444542723e */ /* 0x000fe400000000ff */
[----:B------:R-:W-:Y:S02]  /*24e0*/  F2FP.F16.F32.PACK_AB R67, R71, R70 ;  /* 0x000000464743723e */ /* 0x000fe400000000ff */
[----:B------:R-:W-:Y:S02]  /*24f0*/  LOP3.LUT R0, R0, 0x60, RZ, 0x3c, !PT ;  /* 0x0000006000007812 */ /* 0x000fe400078e3cff */
[----:B------:R-:W-:Y:S01]  /*2500*/  F2FP.F16.F32.PACK_AB R106, R109, R108 ;  /* 0x0000006c6d6a723e */ /* 0x000fe200000000ff */
[----:B------:R-:W-:Y:S01]  /*2510*/  STSM.16.M88.4 [R3+0xc000], R64 ;  /* 0x00c0004003007844 */ /* 0x000fe20000000200 */
[----:B------:R-:W-:Y:S01]  /*2520*/  F2FP.F16.F32.PACK_AB R107, R111, R110 ;  /* 0x0000006e6f6b723e */ /* 0x000fe200000000ff */
[----:B------:R-:W-:Y:S01]  /*2530*/  VIADD R0, R0, UR24 ;  /* 0x0000001800007c36 */ /* 0x000fe20008000000 */
[----:B------:R-:W-:-:S02]  /*2540*/  F2FP.F16.F32.PACK_AB R137, R139, R138 ;  /* 0x0000008a8b89723e */ /* 0x000fc400000000ff */
[----:B------:R-:W-:Y:S01]  /*2550*/  F2FP.F16.F32.PACK_AB R40, R41, R40 ;  /* 0x000000282928723e */ /* 0x000fe200000000ff */
[----:B------:R-:W-:Y:S01]  /*2560*/  STSM.16.M88.4 [R4], R104 ;  /* 0x0000006804007844 */ /* 0x000fe20000000200 */
[----:B------:R-:W-:Y:S02]  /*2570*/  F2FP.F16.F32.PACK_AB R138, R141, R140 ;  /* 0x0000008c8d8a723e */ /* 0x000fe400000000ff */
[----:B------:R-:W-:Y:S02]  /*2580*/  F2FP.F16.F32.PACK_AB R139, R143, R142 ;  /* 0x0000008e8f8b723e */ /* 0x000fe400000000ff */
[----:B------:R-:W-:Y:S02]  /*2590*/  F2FP.F16.F32.PACK_AB R41, R43, R42 ;  /* 0x0000002a2b29723e */ /* 0x000fe400000000ff */
[----:B------:R-:W-:Y:S01]  /*25a0*/  F2FP.F16.F32.PACK_AB R72, R73, R72 ;  /* 0x000000484948723e */ /* 0x000fe200000000ff */
[----:B------:R-:W-:Y:S01]  /*25b0*/  STSM.16.M88.4 [R4+0x8000], R136 ;  /* 0x0080008804007844 */ /* 0x000fe20000000200 */
[----:B------:R-:W-:-:S02]  /*25c0*/  F2FP.F16.F32.PACK_AB R112, R113, R112 ;  /* 0x000000707170723e */ /* 0x000fc400000000ff */
[----:B------:R-:W-:Y:S02]  /*25d0*/  F2FP.F16.F32.PACK_AB R42, R45, R44 ;  /* 0x0000002c2d2a723e */ /* 0x000fe400000000ff */
[----:B------:R-:W-:Y:S02]  /*25e0*/  F2FP.F16.F32.PACK_AB R43, R47, R46 ;  /* 0x0000002e2f2b723e */ /* 0x000fe400000000ff */
[----:B------:R-:W-:Y:S02]  /*25f0*/  F2FP.F16.F32.PACK_AB R73, R75, R74 ;  /* 0x0000004a4b49723e */ /* 0x000fe400000000ff */
[----:B------:R-:W-:Y:S01]  /*2600*/  F2FP.F16.F32.PACK_AB R113, R115, R114 ;  /* 0x000000727371723e */ /* 0x000fe200000000ff */
[----:B------:R-:W-:Y:S01]  /*2610*/  STSM.16.M88.4 [R4+0x4000], R40 ;  /* 0x0040002804007844 */ /* 0x000fe20000000200 */
[----:B------:R-:W-:Y:S02]  /*2620*/  F2FP.F16.F32.PACK_AB R144, R145, R144 ;  /* 0x000000909190723e */ /* 0x000fe400000000ff */
[----:B------:R-:W-:-:S02]  /*2630*/  F2FP.F16.F32.PACK_AB R74, R77, R76 ;  /* 0x0000004c4d4a723e */ /* 0x000fc400000000ff */
[----:B------:R-:W-:Y:S02]  /*2640*/  F2FP.F16.F32.PACK_AB R75, R79, R78 ;  /* 0x0000004e4f4b723e */ /* 0x000fe400000000ff */
[----:B------:R-:W-:Y:S02]  /*2650*/  F2FP.F16.F32.PACK_AB R114, R117, R116 ;  /* 0x000000747572723e */ /* 0x000fe400000000ff */
[----:B------:R-:W-:Y:S01]  /*2660*/  F2FP.F16.F32.PACK_AB R115, R119, R118 ;  /* 0x000000767773723e */ /* 0x000fe200000000ff */
[----:B------:R-:W-:Y:S01]  /*2670*/  STSM.16.M88.4 [R4+0xc000], R72 ;  /* 0x00c0004804007844 */ /* 0x000fe20000000200 */
[----:B------:R-:W-:Y:S02]  /*2680*/  F2FP.F16.F32.PACK_AB R145, R147, R146 ;  /* 0x000000929391723e */ /* 0x000fe400000000ff */
[----:B------:R-:W-:Y:S01]  /*2690*/  F2FP.F16.F32.PACK_AB R48, R49, R48 ;  /* 0x000000303130723e */ /* 0x000fe200000000ff */
[----:B------:R-:W-:Y:S01]  /*26a0*/  STSM.16.M88.4 [R0], R112 ;  /* 0x0000007000007844 */ /* 0x000fe20000000200 */
[----:B------:R-:W-:-:S02]  /*26b0*/  F2FP.F16.F32.PACK_AB R146, R149, R148 ;  /* 0x000000949592723e */ /* 0x000fc400000000ff */
[----:B------:R-:W-:Y:S02]  /*26c0*/  F2FP.F16.F32.PACK_AB R147, R151, R150 ;  /* 0x000000969793723e */ /* 0x000fe400000000ff */
        /* <DEDUP_REMOVED lines=9> */
[----:B------:R-:W-:-:S03]  /*2760*/  ISETP.LT.U32.AND P0, PT, R6, 0x40, P0 ;  /* 0x000000400600780c */ /* 0x000fc60000701070 */
[----:B------:R-:W-:Y:S01]  /*2770*/  STSM.16.M88.4 [R0+0xc000], R80 ;  /* 0x00c0005000007844 */ /* 0x000fe20000000200 */
[----:B------:R1:W-:Y:S06]  /*2780*/  MEMBAR.ALL.CTA ;  /* 0x0000000000007992 */ /* 0x0003ec0000008000 */
[----:B-1----:R-:W1:Y:S03]  /*2790*/  FENCE.VIEW.ASYNC.S ;  /* 0x00000000000073c6 */ /* 0x002e660000000000 */
[----:B-1----:R-:W-:Y:S01]  /*27a0*/  VOTEU.ANY UP0, P0 ;  /* 0x00000000003f7886 */ /* 0x002fe20000000100 */
[----:B------:R-:W-:-:S04]  /*27b0*/  VOTEU.ANY UP1, P0 ;  /* 0x00000000003f7886 */ /* 0x000fc80000020100 */
[----:B------:R-:W-:Y:S01]  /*27c0*/  @UP0 UMOV UR6, UR30 ;  /* 0x0000001e00060c82 */ /* 0x000fe20008000000 */
[----:B------:R-:W-:Y:S01]  /*27d0*/  @UP0 UMOV UR7, UR31 ;  /* 0x0000001f00070c82 */ /* 0x000fe20008000000 */
[----:B------:R-:W-:Y:S06]  /*27e0*/  BAR.SYNC.DEFER_BLOCKING 0x0 ;  /* 0x0000000000007b1d */ /* 0x000fec0000010000 */
[----:B------:R1:W-:Y:S01]  /*27f0*/  @UP1 UTMASTG.2D [UR8], [UR6] ;  /* 0x00000008060013b5 */ /* 0x0003e20008008000 */
[----:B------:R0:W-:Y:S01]  /*2800*/  UTMACMDFLUSH ;  /* 0x00000000000079b7 */ /* 0x0001e20000000000 */
[----:B------:R-:W-:-:S04]  /*2810*/  DEPBAR.LE SB0, 0x0 ;  /* 0x000080000000791a */ /* 0x000fc80000000000 */
[----:B------:R-:W-:Y:S06]  /*2820*/  BAR.SYNC.DEFER_BLOCKING 0x0 ;  /* 0x0000000000007b1d */ /* 0x000fec0000010000 */
[----:B-1----:R-:W-:Y:S05]  /*2830*/  EXIT ;  /* 0x000000000000794d */ /* 0x002fea0003800000 */
.L_x_48:
[----:B------:R-:W1:Y:S02]  /*2840*/  SYNCS.PHASECHK.TRANS64.TRYWAIT P0, [UR22+0x18000], R2 ;  /* 0x01800002ff0075a7 */ /* 0x000e640008000156 */
[----:B-1----:R-:W-:Y:S05]  /*2850*/  @!P0 BRA `(.L_x_48) ;  /* 0xfffffffc00f88947 */ /* 0x002fea000383ffff */
[----:B------:R-:W-:Y:S05]  /*2860*/  BRA `(.L_x_50) ;  /* 0xfffffff4008c7947 */ /* 0x000fea000383ffff */
.L_x_51:
[----:B------:R-:W-:-:S00]  /*2870*/  BRA `(.L_x_51) ;  /* 0xfffffffc00fc7947 */ /* 0x000fc0000383ffff */
[----:B------:R-:W-:-:S00]  /*2880*/  NOP ;  /* 0x0000000000007918 */ /* 0x000fc00000000000 */
[----:B------:R-:W-:-:S00]  /*2890*/  NOP ;  /* 0x0000000000007918 */ /* 0x000fc00000000000 */
[----:B------:R-:W-:-:S00]  /*28a0*/  NOP ;  /* 0x0000000000007918 */ /* 0x000fc00000000000 */
[----:B------:R-:W-:-:S00]  /*28b0*/  NOP ;  /* 0x0000000000007918 */ /* 0x000fc00000000000 */
[----:B------:R-:W-:-:S00]  /*28c0*/  NOP ;  /* 0x0000000000007918 */ /* 0x000fc00000000000 */
[----:B------:R-:W-:-:S00]  /*28d0*/  NOP ;  /* 0x0000000000007918 */ /* 0x000fc00000000000 */
[----:B------:R-:W-:-:S00]  /*28e0*/  NOP ;  /* 0x0000000000007918 */ /* 0x000fc00000000000 */
[----:B------:R-:W-:-:S00]  /*28f0*/  NOP ;  /* 0x0000000000007918 */ /* 0x000fc00000000000 */
.L_x_52:


//--------------------- .nv.shared.gluon_wgmma    --------------------------
	.section	.nv.shared.gluon_wgmma,"aw",@nobits
	.sectionflags	@""
	.align	16
	.zero		1024


//--------------------- .nv.shared.reserved.0     --------------------------
	.section	.nv.shared.reserved.0,"aw",@nobits
	.weak		__nv_reservedSMEM_offset_0_alias
	.size		__nv_reservedSMEM_offset_0_alias, 0, 0
	.other		__nv_reservedSMEM_offset_0_alias,@"STO_CUDA_RESERVED_SHARED STV_DEFAULT"
__nv_reservedSMEM_offset_0_alias:
	.zero		0


//--------------------- .nv.constant0.gluon_wgmma --------------------------
	.section	.nv.constant0.gluon_wgmma,"a",@progbits
	.sectionflags	@""
	.align	4
.nv.constant0.gluon_wgmma:
	.zero		608


//--------------------- SYMBOLS --------------------------

	.type		.nv.reservedSmem.offset0,@object
	.size		.nv.reservedSmem.offset0,0x4
